//
// Generated by NVIDIA NVVM Compiler
//
// Compiler Build ID: CL-36424714
// Cuda compilation tools, release 13.0, V13.0.88
// Based on NVVM 20.0.0
//

.version 9.0
.target sm_100
.address_size 64

	// .globl	_Z3binPfPjS_S_S_iiiiiii
// _ZZ3binPfPjS_S_S_iiiiiiiE1x has been demoted
// _ZZ3binPfPjS_S_S_iiiiiiiE1y has been demoted
// _ZZ3binPfPjS_S_S_iiiiiiiE3pos has been demoted
// _ZZ3binPfPjS_S_S_iiiiiiiE3idx has been demoted
// _ZZ3binPfPjS_S_S_iiiiiiiE5accum has been demoted

.visible .entry _Z3binPfPjS_S_S_iiiiiii(
	.param .u64 .ptr .align 1 _Z3binPfPjS_S_S_iiiiiii_param_0,
	.param .u64 .ptr .align 1 _Z3binPfPjS_S_S_iiiiiii_param_1,
	.param .u64 .ptr .align 1 _Z3binPfPjS_S_S_iiiiiii_param_2,
	.param .u64 .ptr .align 1 _Z3binPfPjS_S_S_iiiiiii_param_3,
	.param .u64 .ptr .align 1 _Z3binPfPjS_S_S_iiiiiii_param_4,
	.param .u32 _Z3binPfPjS_S_S_iiiiiii_param_5,
	.param .u32 _Z3binPfPjS_S_S_iiiiiii_param_6,
	.param .u32 _Z3binPfPjS_S_S_iiiiiii_param_7,
	.param .u32 _Z3binPfPjS_S_S_iiiiiii_param_8,
	.param .u32 _Z3binPfPjS_S_S_iiiiiii_param_9,
	.param .u32 _Z3binPfPjS_S_S_iiiiiii_param_10,
	.param .u32 _Z3binPfPjS_S_S_iiiiiii_param_11
)
{
	.reg .pred 	%p<48>;
	.reg .b32 	%r<400>;
	.reg .b32 	%f<150>;
	.reg .b64 	%rd<107>;
	// demoted variable
	.shared .align 4 .u32 _ZZ3binPfPjS_S_S_iiiiiiiE1x;
	// demoted variable
	.shared .align 4 .u32 _ZZ3binPfPjS_S_S_iiiiiiiE1y;
	// demoted variable
	.shared .align 4 .u32 _ZZ3binPfPjS_S_S_iiiiiiiE3pos;
	// demoted variable
	.shared .align 4 .u32 _ZZ3binPfPjS_S_S_iiiiiiiE3idx;
	// demoted variable
	.shared .align 4 .b8 _ZZ3binPfPjS_S_S_iiiiiiiE5accum[1024];
	ld.param.u64 	%rd10, [_Z3binPfPjS_S_S_iiiiiii_param_0];
	ld.param.u64 	%rd11, [_Z3binPfPjS_S_S_iiiiiii_param_1];
	ld.param.u64 	%rd9, [_Z3binPfPjS_S_S_iiiiiii_param_2];
	ld.param.u64 	%rd12, [_Z3binPfPjS_S_S_iiiiiii_param_3];
	ld.param.u64 	%rd13, [_Z3binPfPjS_S_S_iiiiiii_param_4];
	ld.param.u32 	%r111, [_Z3binPfPjS_S_S_iiiiiii_param_5];
	ld.param.u32 	%r112, [_Z3binPfPjS_S_S_iiiiiii_param_6];
	ld.param.u32 	%r113, [_Z3binPfPjS_S_S_iiiiiii_param_7];
	ld.param.u32 	%r114, [_Z3binPfPjS_S_S_iiiiiii_param_8];
	ld.param.u32 	%r115, [_Z3binPfPjS_S_S_iiiiiii_param_9];
	ld.param.u32 	%r116, [_Z3binPfPjS_S_S_iiiiiii_param_10];
	ld.param.u32 	%r117, [_Z3binPfPjS_S_S_iiiiiii_param_11];
	cvta.to.global.u64 	%rd1, %rd10;
	cvta.to.global.u64 	%rd2, %rd9;
	cvta.to.global.u64 	%rd3, %rd11;
	cvta.to.global.u64 	%rd4, %rd12;
	cvta.to.global.u64 	%rd5, %rd13;
	mov.u32 	%r118, %ctaid.x;
	mov.u32 	%r119, %ntid.x;
	mov.u32 	%r120, %tid.x;
	mad.lo.s32 	%r1, %r118, %r119, %r120;
	st.shared.u32 	[_ZZ3binPfPjS_S_S_iiiiiiiE1x], %r1;
	mov.u32 	%r121, %ctaid.y;
	mov.u32 	%r122, %ntid.y;
	mov.u32 	%r123, %tid.y;
	mad.lo.s32 	%r124, %r121, %r122, %r123;
	st.shared.u32 	[_ZZ3binPfPjS_S_S_iiiiiiiE1y], %r124;
	shl.b32 	%r125, %r121, 4;
	add.s32 	%r3, %r125, %r118;
	st.shared.u32 	[_ZZ3binPfPjS_S_S_iiiiiiiE3pos], %r3;
	sub.s32 	%r126, %r111, %r113;
	add.s32 	%r4, %r126, 1;
	mad.lo.s32 	%r127, %r124, %r126, %r124;
	add.s32 	%r5, %r1, %r127;
	st.shared.u32 	[_ZZ3binPfPjS_S_S_iiiiiiiE3idx], %r5;
	setp.ge.u32 	%p1, %r1, %r4;
	sub.s32 	%r128, %r112, %r114;
	add.s32 	%r6, %r128, 1;
	setp.ge.u32 	%p2, %r124, %r6;
	or.pred  	%p3, %p1, %p2;
	setp.lt.s32 	%p4, %r116, 1;
	or.pred  	%p5, %p3, %p4;
	@%p5 bra 	$L__BB0_47;
	setp.lt.s32 	%p6, %r115, 1;
	mul.lo.s32 	%r7, %r114, %r113;
	sub.s32 	%r8, %r7, %r117;
	mul.lo.s32 	%r9, %r6, %r4;
	@%p6 bra 	$L__BB0_47;
	shl.b32 	%r130, %r3, 2;
	mov.u32 	%r131, _ZZ3binPfPjS_S_S_iiiiiiiE5accum;
	add.s32 	%r10, %r131, %r130;
	setp.lt.s32 	%p7, %r113, 1;
	@%p7 bra 	$L__BB0_33;
	setp.lt.s32 	%p16, %r114, 1;
	@%p16 bra 	$L__BB0_22;
	and.b32  	%r11, %r114, 7;
	add.s32 	%r12, %r11, -1;
	and.b32  	%r13, %r114, 3;
	and.b32  	%r14, %r114, 2147483640;
	and.b32  	%r15, %r114, 1;
	neg.s32 	%r16, %r14;
	shl.b32 	%r17, %r113, 3;
	shl.b32 	%r18, %r111, 3;
	neg.s32 	%r19, %r113;
	mov.b32 	%r364, 0;
$L__BB0_5:
	ld.param.u64 	%rd106, [_Z3binPfPjS_S_S_iiiiiii_param_2];
	mad.lo.s32 	%r266, %r9, %r364, %r5;
	cvta.to.global.u64 	%rd69, %rd106;
	mul.wide.u32 	%rd70, %r266, 4;
	add.s64 	%rd6, %rd69, %rd70;
	ld.global.f32 	%f142, [%rd6];
	mov.b32 	%r365, 0;
$L__BB0_6:
	mad.lo.s32 	%r22, %r365, %r112, %r124;
	mul.lo.s32 	%r268, %r111, %r22;
	add.s32 	%r269, %r268, %r111;
	add.s32 	%r23, %r1, %r269;
	add.s32 	%r270, %r22, 2;
	mad.lo.s32 	%r24, %r111, %r270, %r1;
	add.s32 	%r271, %r22, 3;
	mad.lo.s32 	%r25, %r111, %r271, %r1;
	add.s32 	%r272, %r22, 4;
	mad.lo.s32 	%r26, %r111, %r272, %r1;
	add.s32 	%r273, %r22, 5;
	mad.lo.s32 	%r27, %r111, %r273, %r1;
	add.s32 	%r274, %r22, 6;
	mad.lo.s32 	%r28, %r111, %r274, %r1;
	add.s32 	%r275, %r22, 7;
	mad.lo.s32 	%r29, %r111, %r275, %r1;
	add.s32 	%r30, %r1, %r268;
	mov.b32 	%r389, 0;
	mov.u32 	%r368, %r389;
$L__BB0_7:
	setp.lt.u32 	%p23, %r114, 8;
	add.s32 	%r34, %r1, %r368;
	mov.b32 	%r385, 0;
	@%p23 bra 	$L__BB0_10;
	sub.s32 	%r377, %r7, %r368;
	add.s32 	%r376, %r23, %r368;
	add.s32 	%r375, %r24, %r368;
	add.s32 	%r374, %r25, %r368;
	add.s32 	%r373, %r26, %r368;
	add.s32 	%r372, %r27, %r368;
	add.s32 	%r371, %r28, %r368;
	add.s32 	%r370, %r29, %r368;
	add.s32 	%r369, %r30, %r368;
	mov.u32 	%r378, %r16;
$L__BB0_9:
	.pragma "nounroll";
	mul.wide.u32 	%rd71, %r369, 4;
	add.s64 	%rd72, %rd1, %rd71;
	ld.global.f32 	%f123, [%rd72];
	setp.ge.f32 	%p24, %f123, 0f00000000;
	selp.u32 	%r277, 1, 0, %p24;
	add.s32 	%r278, %r377, -1;
	shl.b32 	%r279, %r277, %r278;
	or.b32  	%r280, %r279, %r389;
	mul.wide.u32 	%rd73, %r376, 4;
	add.s64 	%rd74, %rd1, %rd73;
	ld.global.f32 	%f124, [%rd74];
	setp.ge.f32 	%p25, %f124, 0f00000000;
	selp.u32 	%r281, 1, 0, %p25;
	add.s32 	%r282, %r19, %r278;
	shl.b32 	%r283, %r281, %r282;
	or.b32  	%r284, %r283, %r280;
	mul.wide.u32 	%rd75, %r375, 4;
	add.s64 	%rd76, %rd1, %rd75;
	ld.global.f32 	%f125, [%rd76];
	setp.ge.f32 	%p26, %f125, 0f00000000;
	selp.u32 	%r285, 1, 0, %p26;
	add.s32 	%r286, %r19, %r282;
	shl.b32 	%r287, %r285, %r286;
	or.b32  	%r288, %r287, %r284;
	mul.wide.u32 	%rd77, %r374, 4;
	add.s64 	%rd78, %rd1, %rd77;
	ld.global.f32 	%f126, [%rd78];
	setp.ge.f32 	%p27, %f126, 0f00000000;
	selp.u32 	%r289, 1, 0, %p27;
	add.s32 	%r290, %r19, %r286;
	shl.b32 	%r291, %r289, %r290;
	or.b32  	%r292, %r291, %r288;
	mul.wide.u32 	%rd79, %r373, 4;
	add.s64 	%rd80, %rd1, %rd79;
	ld.global.f32 	%f127, [%rd80];
	setp.ge.f32 	%p28, %f127, 0f00000000;
	selp.u32 	%r293, 1, 0, %p28;
	add.s32 	%r294, %r19, %r290;
	shl.b32 	%r295, %r293, %r294;
	or.b32  	%r296, %r295, %r292;
	mul.wide.u32 	%rd81, %r372, 4;
	add.s64 	%rd82, %rd1, %rd81;
	ld.global.f32 	%f128, [%rd82];
	setp.ge.f32 	%p29, %f128, 0f00000000;
	selp.u32 	%r297, 1, 0, %p29;
	add.s32 	%r298, %r19, %r294;
	shl.b32 	%r299, %r297, %r298;
	or.b32  	%r300, %r299, %r296;
	mul.wide.u32 	%rd83, %r371, 4;
	add.s64 	%rd84, %rd1, %rd83;
	ld.global.f32 	%f129, [%rd84];
	setp.ge.f32 	%p30, %f129, 0f00000000;
	selp.u32 	%r301, 1, 0, %p30;
	add.s32 	%r302, %r19, %r298;
	shl.b32 	%r303, %r301, %r302;
	or.b32  	%r304, %r303, %r300;
	mul.wide.u32 	%rd85, %r370, 4;
	add.s64 	%rd86, %rd1, %rd85;
	ld.global.f32 	%f130, [%rd86];
	setp.ge.f32 	%p31, %f130, 0f00000000;
	selp.u32 	%r305, 1, 0, %p31;
	add.s32 	%r306, %r19, %r302;
	shl.b32 	%r307, %r305, %r306;
	or.b32  	%r389, %r307, %r304;
	add.s32 	%r378, %r378, 8;
	sub.s32 	%r377, %r377, %r17;
	add.s32 	%r376, %r376, %r18;
	add.s32 	%r375, %r375, %r18;
	add.s32 	%r374, %r374, %r18;
	add.s32 	%r373, %r373, %r18;
	add.s32 	%r372, %r372, %r18;
	add.s32 	%r371, %r371, %r18;
	add.s32 	%r370, %r370, %r18;
	add.s32 	%r369, %r369, %r18;
	setp.ne.s32 	%p32, %r378, 0;
	mov.u32 	%r385, %r14;
	@%p32 bra 	$L__BB0_9;
$L__BB0_10:
	setp.eq.s32 	%p33, %r11, 0;
	@%p33 bra 	$L__BB0_18;
	setp.lt.u32 	%p34, %r12, 3;
	@%p34 bra 	$L__BB0_13;
	add.s32 	%r308, %r385, %r22;
	mad.lo.s32 	%r309, %r308, %r111, %r34;
	mul.wide.u32 	%rd87, %r309, 4;
	add.s64 	%rd88, %rd1, %rd87;
	ld.global.f32 	%f131, [%rd88];
	setp.ge.f32 	%p35, %f131, 0f00000000;
	selp.u32 	%r310, 1, 0, %p35;
	mad.lo.s32 	%r311, %r385, %r113, %r368;
	not.b32 	%r312, %r311;
	add.s32 	%r313, %r7, %r312;
	shl.b32 	%r314, %r310, %r313;
	add.s32 	%r315, %r309, %r111;
	mul.wide.u32 	%rd89, %r315, 4;
	add.s64 	%rd90, %rd1, %rd89;
	ld.global.f32 	%f132, [%rd90];
	setp.ge.f32 	%p36, %f132, 0f00000000;
	selp.u32 	%r316, 1, 0, %p36;
	add.s32 	%r317, %r311, %r113;
	not.b32 	%r318, %r317;
	add.s32 	%r319, %r7, %r318;
	shl.b32 	%r320, %r316, %r319;
	or.b32  	%r321, %r314, %r320;
	add.s32 	%r322, %r315, %r111;
	mul.wide.u32 	%rd91, %r322, 4;
	add.s64 	%rd92, %rd1, %rd91;
	ld.global.f32 	%f133, [%rd92];
	setp.ge.f32 	%p37, %f133, 0f00000000;
	selp.u32 	%r323, 1, 0, %p37;
	add.s32 	%r324, %r317, %r113;
	not.b32 	%r325, %r324;
	add.s32 	%r326, %r7, %r325;
	shl.b32 	%r327, %r323, %r326;
	or.b32  	%r328, %r321, %r327;
	add.s32 	%r329, %r322, %r111;
	mul.wide.u32 	%rd93, %r329, 4;
	add.s64 	%rd94, %rd1, %rd93;
	ld.global.f32 	%f134, [%rd94];
	setp.ge.f32 	%p38, %f134, 0f00000000;
	selp.u32 	%r330, 1, 0, %p38;
	add.s32 	%r331, %r324, %r113;
	not.b32 	%r332, %r331;
	add.s32 	%r333, %r7, %r332;
	shl.b32 	%r334, %r330, %r333;
	or.b32  	%r335, %r328, %r334;
	or.b32  	%r389, %r335, %r389;
	add.s32 	%r385, %r385, 4;
$L__BB0_13:
	setp.eq.s32 	%p39, %r13, 0;
	@%p39 bra 	$L__BB0_18;
	setp.eq.s32 	%p40, %r13, 1;
	@%p40 bra 	$L__BB0_16;
	add.s32 	%r336, %r385, %r22;
	mad.lo.s32 	%r337, %r336, %r111, %r34;
	mul.wide.u32 	%rd95, %r337, 4;
	add.s64 	%rd96, %rd1, %rd95;
	ld.global.f32 	%f135, [%rd96];
	setp.ge.f32 	%p41, %f135, 0f00000000;
	selp.u32 	%r338, 1, 0, %p41;
	mad.lo.s32 	%r339, %r385, %r113, %r368;
	not.b32 	%r340, %r339;
	add.s32 	%r341, %r7, %r340;
	shl.b32 	%r342, %r338, %r341;
	add.s32 	%r343, %r337, %r111;
	mul.wide.u32 	%rd97, %r343, 4;
	add.s64 	%rd98, %rd1, %rd97;
	ld.global.f32 	%f136, [%rd98];
	setp.ge.f32 	%p42, %f136, 0f00000000;
	selp.u32 	%r344, 1, 0, %p42;
	add.s32 	%r345, %r339, %r113;
	not.b32 	%r346, %r345;
	add.s32 	%r347, %r7, %r346;
	shl.b32 	%r348, %r344, %r347;
	or.b32  	%r349, %r342, %r348;
	or.b32  	%r389, %r349, %r389;
	add.s32 	%r385, %r385, 2;
$L__BB0_16:
	setp.eq.s32 	%p43, %r15, 0;
	@%p43 bra 	$L__BB0_18;
	add.s32 	%r350, %r385, %r22;
	mad.lo.s32 	%r351, %r350, %r111, %r34;
	mul.wide.u32 	%rd99, %r351, 4;
	add.s64 	%rd100, %rd1, %rd99;
	ld.global.f32 	%f137, [%rd100];
	setp.ge.f32 	%p44, %f137, 0f00000000;
	selp.u32 	%r352, 1, 0, %p44;
	mad.lo.s32 	%r353, %r385, %r113, %r368;
	not.b32 	%r354, %r353;
	add.s32 	%r355, %r7, %r354;
	shl.b32 	%r356, %r352, %r355;
	or.b32  	%r389, %r356, %r389;
$L__BB0_18:
	add.s32 	%r368, %r368, 1;
	setp.ne.s32 	%p45, %r368, %r113;
	@%p45 bra 	$L__BB0_7;
	mad.lo.s32 	%r357, %r364, %r115, %r365;
	mul.wide.u32 	%rd101, %r357, 4;
	add.s64 	%rd102, %rd5, %rd101;
	ld.global.f32 	%f138, [%rd102];
	mul.wide.u32 	%rd103, %r365, 4;
	add.s64 	%rd104, %rd4, %rd103;
	ld.global.f32 	%f139, [%rd104];
	mul.f32 	%f140, %f138, %f139;
	add.s64 	%rd105, %rd3, %rd101;
	ld.global.u32 	%r358, [%rd105];
	xor.b32  	%r359, %r358, %r389;
	popc.b32 	%r360, %r359;
	sub.s32 	%r361, %r117, %r360;
	shl.b32 	%r362, %r361, 1;
	add.s32 	%r363, %r8, %r362;
	cvt.rn.f32.s32 	%f141, %r363;
	fma.rn.f32 	%f142, %f140, %f141, %f142;
	st.global.f32 	[%rd6], %f142;
	add.s32 	%r365, %r365, 1;
	setp.ne.s32 	%p46, %r365, %r115;
	@%p46 bra 	$L__BB0_6;
	add.s32 	%r364, %r364, 1;
	setp.eq.s32 	%p47, %r364, %r116;
	@%p47 bra 	$L__BB0_21;
	bra.uni 	$L__BB0_5;
$L__BB0_21:
	st.shared.u32 	[%r10], %r389;
	bra.uni 	$L__BB0_47;
$L__BB0_22:
	and.b32  	%r85, %r115, 3;
	and.b32  	%r86, %r115, 2147483644;
	and.b32  	%r87, %r115, 1;
	mov.b32 	%r391, 0;
$L__BB0_23:
	setp.lt.u32 	%p17, %r115, 4;
	mul.lo.s32 	%r89, %r391, %r115;
	mad.lo.s32 	%r221, %r9, %r391, %r5;
	mul.wide.u32 	%rd47, %r221, 4;
	add.s64 	%rd7, %rd2, %rd47;
	ld.global.f32 	%f145, [%rd7];
	mov.b32 	%r394, 0;
	@%p17 bra 	$L__BB0_27;
	mov.b32 	%r392, 0;
$L__BB0_25:
	.pragma "nounroll";
	add.s32 	%r223, %r392, %r89;
	mul.wide.u32 	%rd48, %r223, 4;
	add.s64 	%rd49, %rd5, %rd48;
	ld.global.f32 	%f90, [%rd49];
	mul.wide.u32 	%rd50, %r392, 4;
	add.s64 	%rd51, %rd4, %rd50;
	ld.global.f32 	%f91, [%rd51];
	mul.f32 	%f92, %f90, %f91;
	add.s64 	%rd52, %rd3, %rd48;
	ld.global.u32 	%r224, [%rd52];
	popc.b32 	%r225, %r224;
	sub.s32 	%r226, %r117, %r225;
	shl.b32 	%r227, %r226, 1;
	add.s32 	%r228, %r8, %r227;
	cvt.rn.f32.s32 	%f93, %r228;
	fma.rn.f32 	%f94, %f92, %f93, %f145;
	st.global.f32 	[%rd7], %f94;
	ld.global.f32 	%f95, [%rd49+4];
	ld.global.f32 	%f96, [%rd51+4];
	mul.f32 	%f97, %f95, %f96;
	ld.global.u32 	%r229, [%rd52+4];
	popc.b32 	%r230, %r229;
	sub.s32 	%r231, %r117, %r230;
	shl.b32 	%r232, %r231, 1;
	add.s32 	%r233, %r8, %r232;
	cvt.rn.f32.s32 	%f98, %r233;
	fma.rn.f32 	%f99, %f97, %f98, %f94;
	st.global.f32 	[%rd7], %f99;
	ld.global.f32 	%f100, [%rd49+8];
	ld.global.f32 	%f101, [%rd51+8];
	mul.f32 	%f102, %f100, %f101;
	ld.global.u32 	%r234, [%rd52+8];
	popc.b32 	%r235, %r234;
	sub.s32 	%r236, %r117, %r235;
	shl.b32 	%r237, %r236, 1;
	add.s32 	%r238, %r8, %r237;
	cvt.rn.f32.s32 	%f103, %r238;
	fma.rn.f32 	%f104, %f102, %f103, %f99;
	st.global.f32 	[%rd7], %f104;
	ld.global.f32 	%f105, [%rd49+12];
	ld.global.f32 	%f106, [%rd51+12];
	mul.f32 	%f107, %f105, %f106;
	ld.global.u32 	%r239, [%rd52+12];
	popc.b32 	%r240, %r239;
	sub.s32 	%r241, %r117, %r240;
	shl.b32 	%r242, %r241, 1;
	add.s32 	%r243, %r8, %r242;
	cvt.rn.f32.s32 	%f108, %r243;
	fma.rn.f32 	%f145, %f107, %f108, %f104;
	st.global.f32 	[%rd7], %f145;
	add.s32 	%r392, %r392, 4;
	setp.ne.s32 	%p18, %r392, %r86;
	@%p18 bra 	$L__BB0_25;
	mov.b32 	%r244, 0;
	st.shared.u32 	[%r10], %r244;
	mov.u32 	%r394, %r86;
$L__BB0_27:
	setp.eq.s32 	%p19, %r85, 0;
	@%p19 bra 	$L__BB0_32;
	setp.eq.s32 	%p20, %r85, 1;
	@%p20 bra 	$L__BB0_30;
	add.s32 	%r245, %r394, %r89;
	mul.wide.u32 	%rd53, %r245, 4;
	add.s64 	%rd54, %rd5, %rd53;
	ld.global.f32 	%f109, [%rd54];
	cvt.u64.u32 	%rd55, %r394;
	mul.wide.u32 	%rd56, %r394, 4;
	add.s64 	%rd57, %rd4, %rd56;
	ld.global.f32 	%f110, [%rd57];
	mul.f32 	%f111, %f109, %f110;
	add.s64 	%rd58, %rd3, %rd53;
	ld.global.u32 	%r246, [%rd58];
	popc.b32 	%r247, %r246;
	sub.s32 	%r248, %r117, %r247;
	shl.b32 	%r249, %r248, 1;
	add.s32 	%r250, %r8, %r249;
	cvt.rn.f32.s32 	%f112, %r250;
	fma.rn.f32 	%f113, %f111, %f112, %f145;
	st.global.f32 	[%rd7], %f113;
	mov.b32 	%r251, 0;
	st.shared.u32 	[%r10], %r251;
	cvt.u64.u32 	%rd59, %r89;
	add.s64 	%rd60, %rd55, %rd59;
	shl.b64 	%rd61, %rd60, 2;
	add.s64 	%rd62, %rd5, %rd61;
	ld.global.f32 	%f114, [%rd62+4];
	ld.global.f32 	%f115, [%rd57+4];
	mul.f32 	%f116, %f114, %f115;
	add.s64 	%rd63, %rd3, %rd61;
	ld.global.u32 	%r252, [%rd63+4];
	popc.b32 	%r253, %r252;
	sub.s32 	%r254, %r117, %r253;
	shl.b32 	%r255, %r254, 1;
	add.s32 	%r256, %r8, %r255;
	cvt.rn.f32.s32 	%f117, %r256;
	fma.rn.f32 	%f145, %f116, %f117, %f113;
	st.global.f32 	[%rd7], %f145;
	add.s32 	%r394, %r394, 2;
$L__BB0_30:
	setp.eq.s32 	%p21, %r87, 0;
	@%p21 bra 	$L__BB0_32;
	mov.b32 	%r257, 0;
	st.shared.u32 	[%r10], %r257;
	add.s32 	%r258, %r394, %r89;
	mul.wide.u32 	%rd64, %r258, 4;
	add.s64 	%rd65, %rd5, %rd64;
	ld.global.f32 	%f118, [%rd65];
	mul.wide.u32 	%rd66, %r394, 4;
	add.s64 	%rd67, %rd4, %rd66;
	ld.global.f32 	%f119, [%rd67];
	mul.f32 	%f120, %f118, %f119;
	add.s64 	%rd68, %rd3, %rd64;
	ld.global.u32 	%r259, [%rd68];
	popc.b32 	%r260, %r259;
	sub.s32 	%r261, %r117, %r260;
	shl.b32 	%r262, %r261, 1;
	add.s32 	%r263, %r8, %r262;
	cvt.rn.f32.s32 	%f121, %r263;
	fma.rn.f32 	%f122, %f120, %f121, %f145;
	st.global.f32 	[%rd7], %f122;
$L__BB0_32:
	add.s32 	%r391, %r391, 1;
	setp.eq.s32 	%p22, %r391, %r116;
	@%p22 bra 	$L__BB0_47;
	bra.uni 	$L__BB0_23;
$L__BB0_33:
	and.b32  	%r96, %r115, 7;
	add.s32 	%r97, %r96, -1;
	and.b32  	%r98, %r115, 3;
	and.b32  	%r99, %r115, 2147483640;
	and.b32  	%r100, %r115, 1;
	mov.b32 	%r395, 0;
$L__BB0_34:
	setp.lt.u32 	%p8, %r115, 8;
	mul.lo.s32 	%r102, %r395, %r115;
	mad.lo.s32 	%r134, %r9, %r395, %r5;
	mul.wide.u32 	%rd14, %r134, 4;
	add.s64 	%rd8, %rd2, %rd14;
	ld.global.f32 	%f148, [%rd8];
	mov.b32 	%r398, 0;
	@%p8 bra 	$L__BB0_38;
	mov.b32 	%r396, 0;
$L__BB0_36:
	.pragma "nounroll";
	add.s32 	%r136, %r396, %r102;
	mul.wide.u32 	%rd15, %r136, 4;
	add.s64 	%rd16, %rd5, %rd15;
	ld.global.f32 	%f18, [%rd16];
	mul.wide.u32 	%rd17, %r396, 4;
	add.s64 	%rd18, %rd4, %rd17;
	ld.global.f32 	%f19, [%rd18];
	mul.f32 	%f20, %f18, %f19;
	add.s64 	%rd19, %rd3, %rd15;
	ld.global.u32 	%r137, [%rd19];
	popc.b32 	%r138, %r137;
	sub.s32 	%r139, %r117, %r138;
	shl.b32 	%r140, %r139, 1;
	add.s32 	%r141, %r8, %r140;
	cvt.rn.f32.s32 	%f21, %r141;
	fma.rn.f32 	%f22, %f20, %f21, %f148;
	st.global.f32 	[%rd8], %f22;
	ld.global.f32 	%f23, [%rd16+4];
	ld.global.f32 	%f24, [%rd18+4];
	mul.f32 	%f25, %f23, %f24;
	ld.global.u32 	%r142, [%rd19+4];
	popc.b32 	%r143, %r142;
	sub.s32 	%r144, %r117, %r143;
	shl.b32 	%r145, %r144, 1;
	add.s32 	%r146, %r8, %r145;
	cvt.rn.f32.s32 	%f26, %r146;
	fma.rn.f32 	%f27, %f25, %f26, %f22;
	st.global.f32 	[%rd8], %f27;
	ld.global.f32 	%f28, [%rd16+8];
	ld.global.f32 	%f29, [%rd18+8];
	mul.f32 	%f30, %f28, %f29;
	ld.global.u32 	%r147, [%rd19+8];
	popc.b32 	%r148, %r147;
	sub.s32 	%r149, %r117, %r148;
	shl.b32 	%r150, %r149, 1;
	add.s32 	%r151, %r8, %r150;
	cvt.rn.f32.s32 	%f31, %r151;
	fma.rn.f32 	%f32, %f30, %f31, %f27;
	st.global.f32 	[%rd8], %f32;
	ld.global.f32 	%f33, [%rd16+12];
	ld.global.f32 	%f34, [%rd18+12];
	mul.f32 	%f35, %f33, %f34;
	ld.global.u32 	%r152, [%rd19+12];
	popc.b32 	%r153, %r152;
	sub.s32 	%r154, %r117, %r153;
	shl.b32 	%r155, %r154, 1;
	add.s32 	%r156, %r8, %r155;
	cvt.rn.f32.s32 	%f36, %r156;
	fma.rn.f32 	%f37, %f35, %f36, %f32;
	st.global.f32 	[%rd8], %f37;
	ld.global.f32 	%f38, [%rd16+16];
	ld.global.f32 	%f39, [%rd18+16];
	mul.f32 	%f40, %f38, %f39;
	ld.global.u32 	%r157, [%rd19+16];
	popc.b32 	%r158, %r157;
	sub.s32 	%r159, %r117, %r158;
	shl.b32 	%r160, %r159, 1;
	add.s32 	%r161, %r8, %r160;
	cvt.rn.f32.s32 	%f41, %r161;
	fma.rn.f32 	%f42, %f40, %f41, %f37;
	st.global.f32 	[%rd8], %f42;
	ld.global.f32 	%f43, [%rd16+20];
	ld.global.f32 	%f44, [%rd18+20];
	mul.f32 	%f45, %f43, %f44;
	ld.global.u32 	%r162, [%rd19+20];
	popc.b32 	%r163, %r162;
	sub.s32 	%r164, %r117, %r163;
	shl.b32 	%r165, %r164, 1;
	add.s32 	%r166, %r8, %r165;
	cvt.rn.f32.s32 	%f46, %r166;
	fma.rn.f32 	%f47, %f45, %f46, %f42;
	st.global.f32 	[%rd8], %f47;
	ld.global.f32 	%f48, [%rd16+24];
	ld.global.f32 	%f49, [%rd18+24];
	mul.f32 	%f50, %f48, %f49;
	ld.global.u32 	%r167, [%rd19+24];
	popc.b32 	%r168, %r167;
	sub.s32 	%r169, %r117, %r168;
	shl.b32 	%r170, %r169, 1;
	add.s32 	%r171, %r8, %r170;
	cvt.rn.f32.s32 	%f51, %r171;
	fma.rn.f32 	%f52, %f50, %f51, %f47;
	st.global.f32 	[%rd8], %f52;
	ld.global.f32 	%f53, [%rd16+28];
	ld.global.f32 	%f54, [%rd18+28];
	mul.f32 	%f55, %f53, %f54;
	ld.global.u32 	%r172, [%rd19+28];
	popc.b32 	%r173, %r172;
	sub.s32 	%r174, %r117, %r173;
	shl.b32 	%r175, %r174, 1;
	add.s32 	%r176, %r8, %r175;
	cvt.rn.f32.s32 	%f56, %r176;
	fma.rn.f32 	%f148, %f55, %f56, %f52;
	st.global.f32 	[%rd8], %f148;
	add.s32 	%r396, %r396, 8;
	setp.ne.s32 	%p9, %r396, %r99;
	@%p9 bra 	$L__BB0_36;
	mov.b32 	%r177, 0;
	st.shared.u32 	[%r10], %r177;
	mov.u32 	%r398, %r99;
$L__BB0_38:
	setp.eq.s32 	%p10, %r96, 0;
	@%p10 bra 	$L__BB0_46;
	setp.lt.u32 	%p11, %r97, 3;
	@%p11 bra 	$L__BB0_41;
	add.s32 	%r178, %r398, %r102;
	mul.wide.u32 	%rd20, %r178, 4;
	add.s64 	%rd21, %rd5, %rd20;
	ld.global.f32 	%f57, [%rd21];
	cvt.u64.u32 	%rd22, %r398;
	mul.wide.u32 	%rd23, %r398, 4;
	add.s64 	%rd24, %rd4, %rd23;
	ld.global.f32 	%f58, [%rd24];
	mul.f32 	%f59, %f57, %f58;
	add.s64 	%rd25, %rd3, %rd20;
	ld.global.u32 	%r179, [%rd25];
	popc.b32 	%r180, %r179;
	sub.s32 	%r181, %r117, %r180;
	shl.b32 	%r182, %r181, 1;
	add.s32 	%r183, %r8, %r182;
	cvt.rn.f32.s32 	%f60, %r183;
	fma.rn.f32 	%f61, %f59, %f60, %f148;
	st.global.f32 	[%rd8], %f61;
	cvt.u64.u32 	%rd26, %r102;
	add.s64 	%rd27, %rd22, %rd26;
	shl.b64 	%rd28, %rd27, 2;
	add.s64 	%rd29, %rd5, %rd28;
	ld.global.f32 	%f62, [%rd29+4];
	ld.global.f32 	%f63, [%rd24+4];
	mul.f32 	%f64, %f62, %f63;
	add.s64 	%rd30, %rd3, %rd28;
	ld.global.u32 	%r184, [%rd30+4];
	popc.b32 	%r185, %r184;
	sub.s32 	%r186, %r117, %r185;
	shl.b32 	%r187, %r186, 1;
	add.s32 	%r188, %r8, %r187;
	cvt.rn.f32.s32 	%f65, %r188;
	fma.rn.f32 	%f66, %f64, %f65, %f61;
	st.global.f32 	[%rd8], %f66;
	ld.global.f32 	%f67, [%rd29+8];
	ld.global.f32 	%f68, [%rd24+8];
	mul.f32 	%f69, %f67, %f68;
	ld.global.u32 	%r189, [%rd30+8];
	popc.b32 	%r190, %r189;
	sub.s32 	%r191, %r117, %r190;
	shl.b32 	%r192, %r191, 1;
	add.s32 	%r193, %r8, %r192;
	cvt.rn.f32.s32 	%f70, %r193;
	fma.rn.f32 	%f71, %f69, %f70, %f66;
	st.global.f32 	[%rd8], %f71;
	mov.b32 	%r194, 0;
	st.shared.u32 	[%r10], %r194;
	ld.global.f32 	%f72, [%rd29+12];
	ld.global.f32 	%f73, [%rd24+12];
	mul.f32 	%f74, %f72, %f73;
	ld.global.u32 	%r195, [%rd30+12];
	popc.b32 	%r196, %r195;
	sub.s32 	%r197, %r117, %r196;
	shl.b32 	%r198, %r197, 1;
	add.s32 	%r199, %r8, %r198;
	cvt.rn.f32.s32 	%f75, %r199;
	fma.rn.f32 	%f148, %f74, %f75, %f71;
	st.global.f32 	[%rd8], %f148;
	add.s32 	%r398, %r398, 4;
$L__BB0_41:
	setp.eq.s32 	%p12, %r98, 0;
	@%p12 bra 	$L__BB0_46;
	setp.eq.s32 	%p13, %r98, 1;
	@%p13 bra 	$L__BB0_44;
	add.s32 	%r200, %r398, %r102;
	mul.wide.u32 	%rd31, %r200, 4;
	add.s64 	%rd32, %rd5, %rd31;
	ld.global.f32 	%f76, [%rd32];
	cvt.u64.u32 	%rd33, %r398;
	mul.wide.u32 	%rd34, %r398, 4;
	add.s64 	%rd35, %rd4, %rd34;
	ld.global.f32 	%f77, [%rd35];
	mul.f32 	%f78, %f76, %f77;
	add.s64 	%rd36, %rd3, %rd31;
	ld.global.u32 	%r201, [%rd36];
	popc.b32 	%r202, %r201;
	sub.s32 	%r203, %r117, %r202;
	shl.b32 	%r204, %r203, 1;
	add.s32 	%r205, %r8, %r204;
	cvt.rn.f32.s32 	%f79, %r205;
	fma.rn.f32 	%f80, %f78, %f79, %f148;
	st.global.f32 	[%rd8], %f80;
	mov.b32 	%r206, 0;
	st.shared.u32 	[%r10], %r206;
	cvt.u64.u32 	%rd37, %r102;
	add.s64 	%rd38, %rd33, %rd37;
	shl.b64 	%rd39, %rd38, 2;
	add.s64 	%rd40, %rd5, %rd39;
	ld.global.f32 	%f81, [%rd40+4];
	ld.global.f32 	%f82, [%rd35+4];
	mul.f32 	%f83, %f81, %f82;
	add.s64 	%rd41, %rd3, %rd39;
	ld.global.u32 	%r207, [%rd41+4];
	popc.b32 	%r208, %r207;
	sub.s32 	%r209, %r117, %r208;
	shl.b32 	%r210, %r209, 1;
	add.s32 	%r211, %r8, %r210;
	cvt.rn.f32.s32 	%f84, %r211;
	fma.rn.f32 	%f148, %f83, %f84, %f80;
	st.global.f32 	[%rd8], %f148;
	add.s32 	%r398, %r398, 2;
$L__BB0_44:
	setp.eq.s32 	%p14, %r100, 0;
	@%p14 bra 	$L__BB0_46;
	mov.b32 	%r212, 0;
	st.shared.u32 	[%r10], %r212;
	add.s32 	%r213, %r398, %r102;
	mul.wide.u32 	%rd42, %r213, 4;
	add.s64 	%rd43, %rd5, %rd42;
	ld.global.f32 	%f85, [%rd43];
	mul.wide.u32 	%rd44, %r398, 4;
	add.s64 	%rd45, %rd4, %rd44;
	ld.global.f32 	%f86, [%rd45];
	mul.f32 	%f87, %f85, %f86;
	add.s64 	%rd46, %rd3, %rd42;
	ld.global.u32 	%r214, [%rd46];
	popc.b32 	%r215, %r214;
	sub.s32 	%r216, %r117, %r215;
	shl.b32 	%r217, %r216, 1;
	add.s32 	%r218, %r8, %r217;
	cvt.rn.f32.s32 	%f88, %r218;
	fma.rn.f32 	%f89, %f87, %f88, %f148;
	st.global.f32 	[%rd8], %f89;
$L__BB0_46:
	add.s32 	%r395, %r395, 1;
	setp.eq.s32 	%p15, %r395, %r116;
	@%p15 bra 	$L__BB0_47;
	bra.uni 	$L__BB0_34;
$L__BB0_47:
	bar.sync 	0;
	ret;

}


// ===== COMPILED SASS (sm_100) =====

	.target	sm_100

	.elftype	@"ET_EXEC"


//--------------------- .note.nv.tkinfo           --------------------------
	.section	.note.nv.tkinfo,"",@"SHT_NOTE"
	.sectionflags	@"SHF_NOTE_NV_TKINFO"
	.tkinfo
        /*0018*/ 	.word	0x00000002
        /*0030*/ 	.string	""
        /*0030*/ 	.string	"ptxas"
        /*0030*/ 	.string	"Cuda compilation tools, release 13.0, V13.0.88"
        /*0030*/ 	.string	"Build cuda_13.0.r13.0/compiler.36424714_0"
        /*0030*/ 	.string	"-arch sm_100 -m 64 "



//--------------------- .note.nv.cuinfo           --------------------------
	.section	.note.nv.cuinfo,"",@"SHT_NOTE"
	.sectionflags	@"SHF_NOTE_NV_CUINFO"
        /*0018*/ 	.short	0x0002
        /*001a*/ 	.short	0x0064
        /*001c*/ 	.short	0x0082
	.zero		2


//--------------------- .nv.info                  --------------------------
	.section	.nv.info,"",@"SHT_CUDA_INFO"
	.align	4


	//----- nvinfo : EIATTR_REGCOUNT
	.align		4
        /*0000*/ 	.byte	0x04, 0x2f
        /*0002*/ 	.short	(.L_1 - .L_0)
	.align		4
.L_0:
        /*0004*/ 	.word	index@(_Z3binPfPjS_S_S_iiiiiii)
        /*0008*/ 	.word	0x00000020


	//----- nvinfo : EIATTR_FRAME_SIZE
	.align		4
.L_1:
        /*000c*/ 	.byte	0x04, 0x11
        /*000e*/ 	.short	(.L_3 - .L_2)
	.align		4
.L_2:
        /*0010*/ 	.word	index@(_Z3binPfPjS_S_S_iiiiiii)
        /*0014*/ 	.word	0x00000000


	//----- nvinfo : EIATTR_MIN_STACK_SIZE
	.align		4
.L_3:
        /*0018*/ 	.byte	0x04, 0x12
        /*001a*/ 	.short	(.L_5 - .L_4)
	.align		4
.L_4:
        /*001c*/ 	.word	index@(_Z3binPfPjS_S_S_iiiiiii)
        /*0020*/ 	.word	0x00000000
.L_5:


//--------------------- .nv.compat                --------------------------
	.section	.nv.compat,"",@"SHT_CUDA_COMPAT_INFO"
	.align	4
        /*0000*/ 	.byte	0x02, 0x09, 0x00, 0x00, 0x02, 0x02, 0x01, 0x00, 0x02, 0x05, 0x05, 0x00, 0x03, 0x07, 0x01, 0x01
        /*0010*/ 	.byte	0x02, 0x03, 0x00, 0x00, 0x02, 0x06, 0x01, 0x00, 0x04, 0x0b, 0x08, 0x00, 0x09, 0x00, 0x00, 0x00
        /*0020*/ 	.byte	0x00, 0x00, 0x00, 0x00


//--------------------- .nv.info._Z3binPfPjS_S_S_iiiiiii --------------------------
	.section	.nv.info._Z3binPfPjS_S_S_iiiiiii,"",@"SHT_CUDA_INFO"
	.sectionflags	@""
	.align	4


	//----- nvinfo : EIATTR_CUDA_API_VERSION
	.align		4
        /*0000*/ 	.byte	0x04, 0x37
        /*0002*/ 	.short	(.L_7 - .L_6)
.L_6:
        /*0004*/ 	.word	0x00000082


	//----- nvinfo : EIATTR_KPARAM_INFO
	.align		4
.L_7:
        /*0008*/ 	.byte	0x04, 0x17
        /*000a*/ 	.short	(.L_9 - .L_8)
.L_8:
        /*000c*/ 	.word	0x00000000
        /*0010*/ 	.short	0x000b
        /*0012*/ 	.short	0x0040
        /*0014*/ 	.byte	0x00, 0xf0, 0x11, 0x00


	//----- nvinfo : EIATTR_KPARAM_INFO
	.align		4
.L_9:
        /*0018*/ 	.byte	0x04, 0x17
        /*001a*/ 	.short	(.L_11 - .L_10)
.L_10:
        /*001c*/ 	.word	0x00000000
        /*0020*/ 	.short	0x000a
        /*0022*/ 	.short	0x003c
        /*0024*/ 	.byte	0x00, 0xf0, 0x11, 0x00


	//----- nvinfo : EIATTR_KPARAM_INFO
	.align		4
.L_11:
        /*0028*/ 	.byte	0x04, 0x17
        /*002a*/ 	.short	(.L_13 - .L_12)
.L_12:
        /*002c*/ 	.word	0x00000000
        /*0030*/ 	.short	0x0009
        /*0032*/ 	.short	0x0038
        /*0034*/ 	.byte	0x00, 0xf0, 0x11, 0x00


	//----- nvinfo : EIATTR_KPARAM_INFO
	.align		4
.L_13:
        /*0038*/ 	.byte	0x04, 0x17
        /*003a*/ 	.short	(.L_15 - .L_14)
.L_14:
        /*003c*/ 	.word	0x00000000
        /*0040*/ 	.short	0x0008
        /*0042*/ 	.short	0x0034
        /*0044*/ 	.byte	0x00, 0xf0, 0x11, 0x00


	//----- nvinfo : EIATTR_KPARAM_INFO
	.align		4
.L_15:
        /*0048*/ 	.byte	0x04, 0x17
        /*004a*/ 	.short	(.L_17 - .L_16)
.L_16:
        /*004c*/ 	.word	0x00000000
        /*0050*/ 	.short	0x0007
        /*0052*/ 	.short	0x0030
        /*0054*/ 	.byte	0x00, 0xf0, 0x11, 0x00


	//----- nvinfo : EIATTR_KPARAM_INFO
	.align		4
.L_17:
        /*0058*/ 	.byte	0x04, 0x17
        /*005a*/ 	.short	(.L_19 - .L_18)
.L_18:
        /*005c*/ 	.word	0x00000000
        /*0060*/ 	.short	0x0006
        /*0062*/ 	.short	0x002c
        /*0064*/ 	.byte	0x00, 0xf0, 0x11, 0x00


	//----- nvinfo : EIATTR_KPARAM_INFO
	.align		4
.L_19:
        /*0068*/ 	.byte	0x04, 0x17
        /*006a*/ 	.short	(.L_21 - .L_20)
.L_20:
        /*006c*/ 	.word	0x00000000
        /*0070*/ 	.short	0x0005
        /*0072*/ 	.short	0x0028
        /*0074*/ 	.byte	0x00, 0xf0, 0x11, 0x00


	//----- nvinfo : EIATTR_KPARAM_INFO
	.align		4
.L_21:
        /*0078*/ 	.byte	0x04, 0x17
        /*007a*/ 	.short	(.L_23 - .L_22)
.L_22:
        /*007c*/ 	.word	0x00000000
        /*0080*/ 	.short	0x0004
        /*0082*/ 	.short	0x0020
        /*0084*/ 	.byte	0x00, 0xf5, 0x21, 0x00


	//----- nvinfo : EIATTR_KPARAM_INFO
	.align		4
.L_23:
        /*0088*/ 	.byte	0x04, 0x17
        /*008a*/ 	.short	(.L_25 - .L_24)
.L_24:
        /*008c*/ 	.word	0x00000000
        /*0090*/ 	.short	0x0003
        /*0092*/ 	.short	0x0018
        /*0094*/ 	.byte	0x00, 0xf5, 0x21, 0x00


	//----- nvinfo : EIATTR_KPARAM_INFO
	.align		4
.L_25:
        /*0098*/ 	.byte	0x04, 0x17
        /*009a*/ 	.short	(.L_27 - .L_26)
.L_26:
        /*009c*/ 	.word	0x00000000
        /*00a0*/ 	.short	0x0002
        /*00a2*/ 	.short	0x0010
        /*00a4*/ 	.byte	0x00, 0xf5, 0x21, 0x00


	//----- nvinfo : EIATTR_KPARAM_INFO
	.align		4
.L_27:
        /*00a8*/ 	.byte	0x04, 0x17
        /*00aa*/ 	.short	(.L_29 - .L_28)
.L_28:
        /*00ac*/ 	.word	0x00000000
        /*00b0*/ 	.short	0x0001
        /*00b2*/ 	.short	0x0008
        /*00b4*/ 	.byte	0x00, 0xf5, 0x21, 0x00


	//----- nvinfo : EIATTR_KPARAM_INFO
	.align		4
.L_29:
        /*00b8*/ 	.byte	0x04, 0x17
        /*00ba*/ 	.short	(.L_31 - .L_30)
.L_30:
        /*00bc*/ 	.word	0x00000000
        /*00c0*/ 	.short	0x0000
        /*00c2*/ 	.short	0x0000
        /*00c4*/ 	.byte	0x00, 0xf5, 0x21, 0x00


	//----- nvinfo : EIATTR_SPARSE_MMA_MASK
	.align		4
.L_31:
        /*00c8*/ 	.byte	0x03, 0x50
        /*00ca*/ 	.short	0x0000


	//----- nvinfo : EIATTR_MAXREG_COUNT
	.align		4
        /*00cc*/ 	.byte	0x03, 0x1b
        /*00ce*/ 	.short	0x00ff


	//----- nvinfo : EIATTR_NUM_BARRIERS
	.align		4
        /*00d0*/ 	.byte	0x02, 0x4c
        /*00d2*/ 	.byte	0x01
	.zero		1


	//----- nvinfo : EIATTR_MERCURY_ISA_VERSION
	.align		4
        /*00d4*/ 	.byte	0x03, 0x5f
        /*00d6*/ 	.short	0x0101


	//----- nvinfo : EIATTR_VRC_CTA_INIT_COUNT
	.align		4
        /*00d8*/ 	.byte	0x02, 0x4a
	.zero		1
	.zero		1


	//----- nvinfo : EIATTR_EXIT_INSTR_OFFSETS
	.align		4
        /*00dc*/ 	.byte	0x04, 0x1c
        /*00de*/ 	.short	(.L_33 - .L_32)


	//   ....[0]....
.L_32:
        /*00e0*/ 	.word	0x00002b30


	//----- nvinfo : EIATTR_CRS_STACK_SIZE
	.align		4
.L_33:
        /*00e4*/ 	.byte	0x04, 0x1e
        /*00e6*/ 	.short	(.L_35 - .L_34)
.L_34:
        /*00e8*/ 	.word	0x00000000


	//----- nvinfo : EIATTR_CBANK_PARAM_SIZE
	.align		4
.L_35:
        /*00ec*/ 	.byte	0x03, 0x19
        /*00ee*/ 	.short	0x0044


	//----- nvinfo : EIATTR_PARAM_CBANK
	.align		4
        /*00f0*/ 	.byte	0x04, 0x0a
        /*00f2*/ 	.short	(.L_37 - .L_36)
	.align		4
.L_36:
        /*00f4*/ 	.word	index@(.nv.constant0._Z3binPfPjS_S_S_iiiiiii)
        /*00f8*/ 	.short	0x0380
        /*00fa*/ 	.short	0x0044


	//----- nvinfo : EIATTR_SW_WAR
	.align		4
.L_37:
        /*00fc*/ 	.byte	0x04, 0x36
        /*00fe*/ 	.short	(.L_39 - .L_38)
.L_38:
        /*0100*/ 	.word	0x00000008
.L_39:


//--------------------- .nv.callgraph             --------------------------
	.section	.nv.callgraph,"",@"SHT_CUDA_CALLGRAPH"
	.align	4
	.sectionentsize	8
	.align		4
        /*0000*/ 	.word	0x00000000
	.align		4
        /*0004*/ 	.word	0xffffffff
	.align		4
        /*0008*/ 	.word	0x00000000
	.align		4
        /*000c*/ 	.word	0xfffffffe
	.align		4
        /*0010*/ 	.word	0x00000000
	.align		4
        /*0014*/ 	.word	0xfffffffd
	.align		4
        /*0018*/ 	.word	0x00000000
	.align		4
        /*001c*/ 	.word	0xfffffffc


//--------------------- .text._Z3binPfPjS_S_S_iiiiiii --------------------------
	.section	.text._Z3binPfPjS_S_S_iiiiiii,"ax",@progbits
	.align	128
        .global         _Z3binPfPjS_S_S_iiiiiii
        .type           _Z3binPfPjS_S_S_iiiiiii,@function
        .size           _Z3binPfPjS_S_S_iiiiiii,(.L_x_24 - _Z3binPfPjS_S_S_iiiiiii)
        .other          _Z3binPfPjS_S_S_iiiiiii,@"STO_CUDA_ENTRY STV_DEFAULT"
_Z3binPfPjS_S_S_iiiiiii:
.text._Z3binPfPjS_S_S_iiiiiii:
[----:B------:R-:W-:Y:S01]  /*0000*/  LDC R1, c[0x0][0x37c] ;  /* 0x0000df00ff017b82 */ /* 0x000fe20000000800 */
[----:B------:R-:W0:Y:S07]  /*0010*/  S2R R10, SR_CTAID.Y ;  /* 0x00000000000a7919 */ /* 0x000e2e0000002600 */
[----:B------:R-:W1:Y:S01]  /*0020*/  LDC.64 R12, c[0x0][0x3a8] ;  /* 0x0000ea00ff0c7b82 */ /* 0x000e620000000a00 */
[----:B------:R-:W-:Y:S01]  /*0030*/  UMOV UR9, 0x400 ;  /* 0x0000040000097882 */ /* 0x000fe20000000000 */
[----:B------:R-:W-:Y:S01]  /*0040*/  BSSY.RECONVERGENT B0, `(.L_x_0) ;  /* 0x00002ad000007945 */ /* 0x000fe20003800200 */
[----:B------:R-:W0:Y:S01]  /*0050*/  S2R R9, SR_TID.Y ;  /* 0x0000000000097919 */ /* 0x000e220000002200 */
[----:B------:R-:W2:Y:S04]  /*0060*/  S2R R7, SR_TID.X ;  /* 0x0000000000077919 */ /* 0x000ea80000002100 */
[----:B------:R-:W1:Y:S08]  /*0070*/  LDC.64 R2, c[0x0][0x3b0] ;  /* 0x0000ec00ff027b82 */ /* 0x000e700000000a00 */
[----:B------:R-:W3:Y:S08]  /*0080*/  S2UR UR5, SR_CTAID.X ;  /* 0x00000000000579c3 */ /* 0x000ef00000002500 */
[----:B------:R-:W2:Y:S01]  /*0090*/  LDC R8, c[0x0][0x360] ;  /* 0x0000d800ff087b82 */ /* 0x000ea20000000800 */
[----:B------:R-:W0:Y:S07]  /*00a0*/  LDCU UR4, c[0x0][0x364] ;  /* 0x00006c80ff0477ac */ /* 0x000e2e0008000800 */
[----:B------:R-:W4:Y:S01]  /*00b0*/  LDC.64 R4, c[0x0][0x3b8] ;  /* 0x0000ee00ff047b82 */ /* 0x000f220000000a00 */
[----:B-1----:R-:W-:Y:S01]  /*00c0*/  IMAD.IADD R0, R12, 0x1, -R2 ;  /* 0x000000010c007824 */ /* 0x002fe200078e0a02 */
[----:B------:R-:W-:-:S06]  /*00d0*/  IADD3 R6, PT, PT, R13, 0x1, -R3 ;  /* 0x000000010d067810 */ /* 0x000fcc0007ffe803 */
[----:B------:R-:W1:Y:S01]  /*00e0*/  S2UR UR12, SR_CgaCtaId ;  /* 0x00000000000c79c3 */ /* 0x000e620000008800 */
[C---:B0-----:R-:W-:Y:S01]  /*00f0*/  IMAD R9, R10.reuse, UR4, R9 ;  /* 0x000000040a097c24 */ /* 0x041fe2000f8e0209 */
[----:B---3--:R-:W-:-:S03]  /*0100*/  LEA R10, R10, UR5, 0x4 ;  /* 0x000000050a0a7c11 */ /* 0x008fc6000f8e20ff */
[C---:B------:R-:W-:Y:S01]  /*0110*/  IMAD R11, R9.reuse, R0, R9 ;  /* 0x00000000090b7224 */ /* 0x040fe200078e0209 */
[----:B------:R-:W-:Y:S01]  /*0120*/  ISETP.GE.U32.AND P0, PT, R9, R6, PT ;  /* 0x000000060900720c */ /* 0x000fe20003f06070 */
[----:B--2---:R-:W-:Y:S01]  /*0130*/  IMAD R8, R8, UR5, R7 ;  /* 0x0000000508087c24 */ /* 0x004fe2000f8e0207 */
[----:B------:R-:W-:-:S03]  /*0140*/  IADD3 R7, PT, PT, R0, 0x1, RZ ;  /* 0x0000000100077810 */ /* 0x000fc60007ffe0ff */
[C---:B------:R-:W-:Y:S01]  /*0150*/  IMAD.IADD R11, R8.reuse, 0x1, R11 ;  /* 0x00000001080b7824 */ /* 0x040fe200078e020b */
[----:B------:R-:W-:-:S04]  /*0160*/  ISETP.GE.U32.OR P0, PT, R8, R7, P0 ;  /* 0x000000070800720c */ /* 0x000fc80000706470 */
[----:B----4-:R-:W-:-:S04]  /*0170*/  ISETP.LT.OR P0, PT, R5, 0x1, P0 ;  /* 0x000000010500780c */ /* 0x010fc80000701670 */
[----:B------:R-:W-:Y:S01]  /*0180*/  ISETP.LT.OR P0, PT, R4, 0x1, P0 ;  /* 0x000000010400780c */ /* 0x000fe20000701670 */
[----:B-1----:R-:W-:-:S09]  /*0190*/  ULEA UR4, UR12, UR9, 0x18 ;  /* 0x000000090c047291 */ /* 0x002fd2000f8ec0ff */
[----:B------:R0:W-:Y:S03]  /*01a0*/  STS.128 [UR4], R8 ;  /* 0x00000008ff007988 */ /* 0x0001e60008000c04 */
[----:B------:R-:W-:Y:S05]  /*01b0*/  @P0 BRA `(.L_x_1) ;  /* 0x0000002800540947 */ /* 0x000fea0003800000 */
[----:B------:R-:W-:Y:S01]  /*01c0*/  ISETP.GE.AND P0, PT, R2, 0x1, PT ;  /* 0x000000010200780c */ /* 0x000fe20003f06270 */
[----:B------:R-:W-:Y:S01]  /*01d0*/  UIADD3 UR4, UPT, UPT, UR9, 0x10, URZ ;  /* 0x0000001009047890 */ /* 0x000fe2000fffe0ff */
[----:B------:R-:W1:Y:S03]  /*01e0*/  LDCU.64 UR10, c[0x0][0x358] ;  /* 0x00006b00ff0a77ac */ /* 0x000e660008000a00 */
[----:B------:R-:W-:-:S06]  /*01f0*/  ULEA UR4, UR12, UR4, 0x18 ;  /* 0x000000040c047291 */ /* 0x000fcc000f8ec0ff */
[----:B------:R-:W-:Y:S02]  /*0200*/  LEA R0, R10, UR4, 0x2 ;  /* 0x000000040a007c11 */ /* 0x000fe4000f8e10ff */
[----:B------:R-:W-:Y:S05]  /*0210*/  @!P0 BRA `(.L_x_2) ;  /* 0x0000001800548947 */ /* 0x000fea0003800000 */
[----:B------:R-:W-:-:S13]  /*0220*/  ISETP.GE.AND P0, PT, R3, 0x1, PT ;  /* 0x000000010300780c */ /* 0x000fda0003f06270 */
[----:B------:R-:W-:Y:S05]  /*0230*/  @!P0 BRA `(.L_x_3) ;  /* 0x0000001000088947 */ /* 0x000fea0003800000 */
[----:B------:R-:W-:Y:S01]  /*0240*/  LOP3.LUT R2, R3, 0x7, RZ, 0xc0, !PT ;  /* 0x0000000703027812 */ /* 0x000fe200078ec0ff */
[----:B------:R-:W-:-:S04]  /*0250*/  UMOV UR4, URZ ;  /* 0x000000ff00047c82 */ /* 0x000fc80008000000 */
[----:B------:R-:W-:-:S05]  /*0260*/  VIADD R2, R2, 0xffffffff ;  /* 0xffffffff02027836 */ /* 0x000fca0000000000 */
[----:B------:R-:W-:Y:S02]  /*0270*/  ISETP.GE.U32.AND P0, PT, R2, 0x3, PT ;  /* 0x000000030200780c */ /* 0x000fe40003f06070 */
[----:B------:R-:W-:-:S11]  /*0280*/  LOP3.LUT R2, R3, 0x7ffffff8, RZ, 0xc0, !PT ;  /* 0x7ffffff803027812 */ /* 0x000fd600078ec0ff */
.L_x_11:
[----:B--2---:R-:W2:Y:S08]  /*0290*/  LDC.64 R6, c[0x0][0x3a8] ;  /* 0x0000ea00ff067b82 */ /* 0x004eb00000000a00 */
[----:B------:R-:W2:Y:S08]  /*02a0*/  LDC.64 R12, c[0x0][0x3b0] ;  /* 0x0000ec00ff0c7b82 */ /* 0x000eb00000000a00 */
[----:B------:R-:W3:Y:S01]  /*02b0*/  LDC.64 R4, c[0x0][0x390] ;  /* 0x0000e400ff047b82 */ /* 0x000ee20000000a00 */
[----:B--2---:R-:W-:Y:S01]  /*02c0*/  IMAD.IADD R6, R6, 0x1, -R12 ;  /* 0x0000000106067824 */ /* 0x004fe200078e0a0c */
[----:B------:R-:W-:-:S04]  /*02d0*/  IADD3 R7, PT, PT, R7, 0x1, -R13 ;  /* 0x0000000107077810 */ /* 0x000fc80007ffe80d */
[----:B------:R-:W-:-:S05]  /*02e0*/  IADD3 R6, PT, PT, R6, 0x1, RZ ;  /* 0x0000000106067810 */ /* 0x000fca0007ffe0ff */
[----:B------:R-:W-:-:S04]  /*02f0*/  IMAD R6, R6, R7, RZ ;  /* 0x0000000706067224 */ /* 0x000fc800078e02ff */
[----:B------:R-:W-:-:S04]  /*0300*/  IMAD R7, R6, UR4, R11 ;  /* 0x0000000406077c24 */ /* 0x000fc8000f8e020b */
[----:B---3--:R-:W-:-:S05]  /*0310*/  IMAD.WIDE.U32 R6, R7, 0x4, R4 ;  /* 0x0000000407067825 */ /* 0x008fca00078e0004 */
[----:B-1----:R1:W5:Y:S01]  /*0320*/  LDG.E R3, desc[UR10][R6.64] ;  /* 0x0000000a06037981 */ /* 0x002362000c1e1900 */
[----:B------:R-:W-:-:S07]  /*0330*/  IMAD.MOV.U32 R4, RZ, RZ, RZ ;  /* 0x000000ffff047224 */ /* 0x000fce00078e00ff */
.L_x_10:
[----:B--2---:R-:W2:Y:S01]  /*0340*/  LDCU.64 UR6, c[0x0][0x3a8] ;  /* 0x00007500ff0677ac */ /* 0x004ea20008000a00 */
[----:B------:R-:W-:Y:S01]  /*0350*/  IMAD.MOV.U32 R28, RZ, RZ, RZ ;  /* 0x000000ffff1c7224 */ /* 0x000fe200078e00ff */
[----:B------:R-:W-:Y:S01]  /*0360*/  UMOV UR5, URZ ;  /* 0x000000ff00057c82 */ /* 0x000fe20008000000 */
[----:B--2---:R-:W-:-:S04]  /*0370*/  IMAD R5, R4, UR7, R9 ;  /* 0x0000000704057c24 */ /* 0x004fc8000f8e0209 */
[C---:B-1----:R-:W-:Y:S01]  /*0380*/  VIADD R7, R5.reuse, 0x2 ;  /* 0x0000000205077836 */ /* 0x042fe20000000000 */
[C---:B------:R-:W-:Y:S01]  /*0390*/  IADD3 R13, PT, PT, R5.reuse, 0x3, RZ ;  /* 0x00000003050d7810 */ /* 0x040fe20007ffe0ff */
[C---:B------:R-:W-:Y:S01]  /*03a0*/  VIADD R15, R5.reuse, 0x4 ;  /* 0x00000004050f7836 */ /* 0x040fe20000000000 */
[C---:B------:R-:W-:Y:S01]  /*03b0*/  IADD3 R19, PT, PT, R5.reuse, 0x6, RZ ;  /* 0x0000000605137810 */ /* 0x040fe20007ffe0ff */
[C---:B------:R-:W-:Y:S02]  /*03c0*/  VIADD R17, R5.reuse, 0x5 ;  /* 0x0000000505117836 */ /* 0x040fe40000000000 */
[----:B------:R-:W-:Y:S02]  /*03d0*/  VIADD R21, R5, 0x7 ;  /* 0x0000000705157836 */ /* 0x000fe40000000000 */
[--C-:B------:R-:W-:Y:S02]  /*03e0*/  IMAD R6, R7, UR6, R8.reuse ;  /* 0x0000000607067c24 */ /* 0x100fe4000f8e0208 */
[----:B------:R-:W-:-:S02]  /*03f0*/  IMAD R7, R13, UR6, R8 ;  /* 0x000000060d077c24 */ /* 0x000fc4000f8e0208 */
[--C-:B0-----:R-:W-:Y:S02]  /*0400*/  IMAD R10, R15, UR6, R8.reuse ;  /* 0x000000060f0a7c24 */ /* 0x101fe4000f8e0208 */
[--C-:B------:R-:W-:Y:S02]  /*0410*/  IMAD R12, R17, UR6, R8.reuse ;  /* 0x00000006110c7c24 */ /* 0x100fe4000f8e0208 */
[--C-:B------:R-:W-:Y:S02]  /*0420*/  IMAD R13, R19, UR6, R8.reuse ;  /* 0x00000006130d7c24 */ /* 0x100fe4000f8e0208 */
[----:B------:R-:W-:-:S07]  /*0430*/  IMAD R18, R21, UR6, R8 ;  /* 0x0000000615127c24 */ /* 0x000fce000f8e0208 */
.L_x_9:
[----:B------:R-:W0:Y:S01]  /*0440*/  LDCU UR13, c[0x0][0x3b4] ;  /* 0x00007680ff0d77ac */ /* 0x000e220008000800 */
[----:B------:R-:W-:Y:S01]  /*0450*/  HFMA2 R19, -RZ, RZ, 0, 0 ;  /* 0x00000000ff137431 */ /* 0x000fe200000001ff */
[----:B0-----:R-:W-:-:S09]  /*0460*/  UISETP.GE.U32.AND UP0, UPT, UR13, 0x8, UPT ;  /* 0x000000080d00788c */ /* 0x001fd2000bf06070 */
[----:B------:R-:W-:Y:S05]  /*0470*/  BRA.U !UP0, `(.L_x_4) ;  /* 0x00000005084c7547 */ /* 0x000fea000b800000 */
[----:B------:R-:W0:Y:S01]  /*0480*/  LDC R14, c[0x0][0x3a8] ;  /* 0x0000ea00ff0e7b82 */ /* 0x000e220000000800 */
[----:B------:R-:W1:Y:S01]  /*0490*/  LDCU UR14, c[0x0][0x3b0] ;  /* 0x00007600ff0e77ac */ /* 0x000e620008000800 */
[----:B------:R-:W-:Y:S01]  /*04a0*/  IMAD.MOV R19, RZ, RZ, -R2 ;  /* 0x000000ffff137224 */ /* 0x000fe200078e0a02 */
[----:B------:R-:W-:Y:S01]  /*04b0*/  IADD3 R21, PT, PT, R7, UR5, RZ ;  /* 0x0000000507157c10 */ /* 0x000fe2000fffe0ff */
[----:B------:R-:W-:Y:S02]  /*04c0*/  VIADD R27, R6, UR5 ;  /* 0x00000005061b7c36 */ /* 0x000fe40008000000 */
[----:B------:R-:W-:Y:S02]  /*04d0*/  VIADD R22, R10, UR5 ;  /* 0x000000050a167c36 */ /* 0x000fe40008000000 */
[----:B------:R-:W-:Y:S02]  /*04e0*/  VIADD R23, R12, UR5 ;  /* 0x000000050c177c36 */ /* 0x000fe40008000000 */
[----:B------:R-:W-:-:S02]  /*04f0*/  VIADD R24, R13, UR5 ;  /* 0x000000050d187c36 */ /* 0x000fc40008000000 */
[----:B------:R-:W-:Y:S01]  /*0500*/  VIADD R25, R18, UR5 ;  /* 0x0000000512197c36 */ /* 0x000fe20008000000 */
[----:B-1----:R-:W-:Y:S01]  /*0510*/  UIMAD UR6, UR14, UR13, -UR5 ;  /* 0x0000000d0e0672a4 */ /* 0x002fe2000f8e0a05 */
[CC--:B0-----:R-:W-:Y:S02]  /*0520*/  IMAD R15, R5.reuse, R14.reuse, R14 ;  /* 0x0000000e050f7224 */ /* 0x0c1fe400078e020e */
[----:B------:R-:W-:-:S03]  /*0530*/  IMAD R14, R5, R14, R8 ;  /* 0x0000000e050e7224 */ /* 0x000fc600078e0208 */
[----:B------:R-:W-:Y:S02]  /*0540*/  IADD3 R15, PT, PT, R8, R15, RZ ;  /* 0x0000000f080f7210 */ /* 0x000fe40007ffe0ff */
[----:B------:R-:W-:-:S03]  /*0550*/  IADD3 R26, PT, PT, R14, UR5, RZ ;  /* 0x000000050e1a7c10 */ /* 0x000fc6000fffe0ff */
[----:B------:R-:W-:-:S07]  /*0560*/  VIADD R20, R15, UR5 ;  /* 0x000000050f147c36 */ /* 0x000fce0008000000 */
.L_x_5:
[----:B------:R-:W0:Y:S02]  /*0570*/  LDC.64 R14, c[0x0][0x380] ;  /* 0x0000e000ff0e7b82 */ /* 0x000e240000000a00 */
[----:B0-----:R-:W-:-:S06]  /*0580*/  IMAD.WIDE.U32 R16, R26, 0x4, R14 ;  /* 0x000000041a107825 */ /* 0x001fcc00078e000e */
[----:B------:R-:W2:Y:S02]  /*0590*/  LDG.E R16, desc[UR10][R16.64] ;  /* 0x0000000a10107981 */ /* 0x000ea4000c1e1900 */
[----:B--2---:R-:W-:Y:S01]  /*05a0*/  FSETP.GE.AND P1, PT, R16, RZ, PT ;  /* 0x000000ff1000720b */ /* 0x004fe20003f26000 */
[----:B------:R-:W-:-:S05]  /*05b0*/  IMAD.WIDE.U32 R16, R20, 0x4, R14 ;  /* 0x0000000414107825 */ /* 0x000fca00078e000e */
[----:B------:R-:W2:Y:S01]  /*05c0*/  LDG.E R29, desc[UR10][R16.64] ;  /* 0x0000000a101d7981 */ /* 0x000ea2000c1e1900 */
[----:B------:R-:W-:-:S04]  /*05d0*/  UIADD3 UR8, UPT, UPT, UR6, -0x1, URZ ;  /* 0xffffffff06087890 */ /* 0x000fc8000fffe0ff */
[----:B------:R-:W-:Y:S01]  /*05e0*/  UIADD3 UR7, UPT, UPT, UR8, -UR14, URZ ;  /* 0x8000000e08077290 */ /* 0x000fe2000fffe0ff */
[----:B--2---:R-:W-:Y:S02]  /*05f0*/  FSETP.GE.AND P2, PT, R29, RZ, PT ;  /* 0x000000ff1d00720b */ /* 0x004fe40003f46000 */
[----:B------:R-:W-:Y:S02]  /*0600*/  SEL R29, RZ, 0x1, !P1 ;  /* 0x00000001ff1d7807 */ /* 0x000fe40004800000 */
[----:B------:R-:W-:Y:S02]  /*0610*/  SEL R16, RZ, 0x1, !P2 ;  /* 0x00000001ff107807 */ /* 0x000fe40005000000 */
[----:B------:R-:W-:Y:S02]  /*0620*/  SHF.L.U32 R29, R29, UR8, RZ ;  /* 0x000000081d1d7c19 */ /* 0x000fe400080006ff */
[----:B------:R-:W-:-:S04]  /*0630*/  SHF.L.U32 R16, R16, UR7, RZ ;  /* 0x0000000710107c19 */ /* 0x000fc800080006ff */
[----:B------:R-:W-:Y:S01]  /*0640*/  LOP3.LUT R28, R16, R29, R28, 0xfe, !PT ;  /* 0x0000001d101c7212 */ /* 0x000fe200078efe1c */
[----:B------:R-:W-:-:S05]  /*0650*/  IMAD.WIDE.U32 R16, R27, 0x4, R14 ;  /* 0x000000041b107825 */ /* 0x000fca00078e000e */
[----:B------:R0:W2:Y:S02]  /*0660*/  LDG.E R29, desc[UR10][R16.64] ;  /* 0x0000000a101d7981 */ /* 0x0000a4000c1e1900 */
[----:B0-----:R-:W-:Y:S01]  /*0670*/  IMAD.WIDE.U32 R16, R21, 0x4, R14 ;  /* 0x0000000415107825 */ /* 0x001fe200078e000e */
[----:B--2---:R-:W-:-:S04]  /*0680*/  FSETP.GE.AND P1, PT, R29, RZ, PT ;  /* 0x000000ff1d00720b */ /* 0x004fc80003f26000 */
[----:B------:R-:W2:Y:S01]  /*0690*/  LDG.E R29, desc[UR10][R16.64] ;  /* 0x0000000a101d7981 */ /* 0x000ea2000c1e1900 */
[----:B------:R-:W-:-:S04]  /*06a0*/  UIADD3 UR7, UPT, UPT, UR7, -UR14, URZ ;  /* 0x8000000e07077290 */ /* 0x000fc8000fffe0ff */
        /* <DEDUP_REMOVED lines=21> */
[----:B------:R0:W2:Y:S01]  /*0800*/  LDG.E R29, desc[UR10][R16.64] ;  /* 0x0000000a101d7981 */ /* 0x0000a2000c1e1900 */
[----:B------:R-:W-:-:S06]  /*0810*/  IMAD.WIDE.U32 R14, R25, 0x4, R14 ;  /* 0x00000004190e7825 */ /* 0x000fcc00078e000e */
[----:B------:R-:W3:Y:S01]  /*0820*/  LDG.E R14, desc[UR10][R14.64] ;  /* 0x0000000a0e0e7981 */ /* 0x000ee2000c1e1900 */
[----:B------:R-:W-:Y:S01]  /*0830*/  VIADD R19, R19, 0x8 ;  /* 0x0000000813137836 */ /* 0x000fe20000000000 */
[----:B------:R-:W-:Y:S01]  /*0840*/  UIADD3 UR7, UPT, UPT, UR7, -UR14, URZ ;  /* 0x8000000e07077290 */ /* 0x000fe2000fffe0ff */
[----:B0-----:R-:W0:Y:S03]  /*0850*/  LDC R16, c[0x0][0x3a8] ;  /* 0x0000ea00ff107b82 */ /* 0x001e260000000800 */
[----:B------:R-:W-:Y:S01]  /*0860*/  UIADD3 UR8, UPT, UPT, UR7, -UR14, URZ ;  /* 0x8000000e07087290 */ /* 0x000fe2000fffe0ff */
[C---:B0-----:R-:W-:Y:S01]  /*0870*/  LEA R20, R16.reuse, R20, 0x3 ;  /* 0x0000001410147211 */ /* 0x041fe200078e18ff */
[C---:B------:R-:W-:Y:S01]  /*0880*/  IMAD R27, R16.reuse, 0x8, R27 ;  /* 0x00000008101b7824 */ /* 0x040fe200078e021b */
[C---:B------:R-:W-:Y:S01]  /*0890*/  LEA R22, R16.reuse, R22, 0x3 ;  /* 0x0000001610167211 */ /* 0x040fe200078e18ff */
[C---:B------:R-:W-:Y:S01]  /*08a0*/  IMAD R21, R16.reuse, 0x8, R21 ;  /* 0x0000000810157824 */ /* 0x040fe200078e0215 */
[C---:B------:R-:W-:Y:S01]  /*08b0*/  LEA R25, R16.reuse, R25, 0x3 ;  /* 0x0000001910197211 */ /* 0x040fe200078e18ff */
[----:B------:R-:W-:-:S02]  /*08c0*/  IMAD R23, R16, 0x8, R23 ;  /* 0x0000000810177824 */ /* 0x000fc400078e0217 */
[C---:B------:R-:W-:Y:S02]  /*08d0*/  IMAD R24, R16.reuse, 0x8, R24 ;  /* 0x0000000810187824 */ /* 0x040fe400078e0218 */
[----:B------:R-:W-:Y:S01]  /*08e0*/  IMAD R26, R16, 0x8, R26 ;  /* 0x00000008101a7824 */ /* 0x000fe200078e021a */
[----:B--2---:R-:W-:-:S04]  /*08f0*/  FSETP.GE.AND P1, PT, R29, RZ, PT ;  /* 0x000000ff1d00720b */ /* 0x004fc80003f26000 */
[----:B------:R-:W-:Y:S02]  /*0900*/  SEL R29, RZ, 0x1, !P1 ;  /* 0x00000001ff1d7807 */ /* 0x000fe40004800000 */
[----:B------:R-:W-:Y:S02]  /*0910*/  ISETP.NE.AND P1, PT, R19, RZ, PT ;  /* 0x000000ff1300720c */ /* 0x000fe40003f25270 */
[----:B---3--:R-:W-:Y:S02]  /*0920*/  FSETP.GE.AND P2, PT, R14, RZ, PT ;  /* 0x000000ff0e00720b */ /* 0x008fe40003f46000 */
[----:B------:R-:W-:Y:S01]  /*0930*/  SHF.L.U32 R29, R29, UR7, RZ ;  /* 0x000000071d1d7c19 */ /* 0x000fe200080006ff */
[----:B------:R-:W-:Y:S01]  /*0940*/  UIADD3 UR7, UPT, UPT, -UR14, URZ, URZ ;  /* 0x000000ff0e077290 */ /* 0x000fe2000fffe1ff */
[----:B------:R-:W-:-:S03]  /*0950*/  SEL R14, RZ, 0x1, !P2 ;  /* 0x00000001ff0e7807 */ /* 0x000fc60005000000 */
[----:B------:R-:W-:Y:S01]  /*0960*/  ULEA UR6, UR7, UR6, 0x3 ;  /* 0x0000000607067291 */ /* 0x000fe2000f8e18ff */
[----:B------:R-:W-:-:S04]  /*0970*/  SHF.L.U32 R14, R14, UR8, RZ ;  /* 0x000000080e0e7c19 */ /* 0x000fc800080006ff */
[----:B------:R-:W-:Y:S01]  /*0980*/  LOP3.LUT R28, R14, R29, R28, 0xfe, !PT ;  /* 0x0000001d0e1c7212 */ /* 0x000fe200078efe1c */
[----:B------:R-:W-:Y:S06]  /*0990*/  @P1 BRA `(.L_x_5) ;  /* 0xfffffff800f41947 */ /* 0x000fec000383ffff */
[----:B------:R-:W-:-:S07]  /*09a0*/  IMAD.MOV.U32 R19, RZ, RZ, R2 ;  /* 0x000000ffff137224 */ /* 0x000fce00078e0002 */
.L_x_4:
[----:B------:R-:W0:Y:S02]  /*09b0*/  LDC.64 R14, c[0x0][0x3b0] ;  /* 0x0000ec00ff0e7b82 */ /* 0x000e240000000a00 */
[----:B0-----:R-:W-:-:S04]  /*09c0*/  LOP3.LUT R16, R15, 0x7, RZ, 0xc0, !PT ;  /* 0x000000070f107812 */ /* 0x001fc800078ec0ff */
[----:B------:R-:W-:-:S13]  /*09d0*/  ISETP.NE.AND P1, PT, R16, RZ, PT ;  /* 0x000000ff1000720c */ /* 0x000fda0003f25270 */
[----:B------:R-:W-:Y:S05]  /*09e0*/  @!P1 BRA `(.L_x_6) ;  /* 0x0000000400709947 */ /* 0x000fea0003800000 */
[----:B------:R-:W-:Y:S05]  /*09f0*/  @!P0 BRA `(.L_x_7) ;  /* 0x0000000000b08947 */ /* 0x000fea0003800000 */
[----:B------:R-:W0:Y:S01]  /*0a00*/  LDCU UR6, c[0x0][0x3a8] ;  /* 0x00007500ff0677ac */ /* 0x000e220008000800 */
[----:B------:R-:W1:Y:S01]  /*0a10*/  LDC.64 R16, c[0x0][0x380] ;  /* 0x0000e000ff107b82 */ /* 0x000e620000000a00 */
[----:B------:R-:W-:Y:S01]  /*0a20*/  IADD3 R21, PT, PT, R8, UR5, RZ ;  /* 0x0000000508157c10 */ /* 0x000fe2000fffe0ff */
[----:B------:R-:W-:-:S06]  /*0a30*/  IMAD.IADD R20, R5, 0x1, R19 ;  /* 0x0000000105147824 */ /* 0x000fcc00078e0213 */
[----:B------:R-:W2:Y:S01]  /*0a40*/  LDC R26, c[0x0][0x3b0] ;  /* 0x0000ec00ff1a7b82 */ /* 0x000ea20000000800 */
[----:B0-----:R-:W-:-:S04]  /*0a50*/  IMAD R21, R20, UR6, R21 ;  /* 0x0000000614157c24 */ /* 0x001fc8000f8e0215 */
[C---:B------:R-:W-:Y:S02]  /*0a60*/  VIADD R23, R21.reuse, UR6 ;  /* 0x0000000615177c36 */ /* 0x040fe40008000000 */
[----:B-1----:R-:W-:-:S03]  /*0a70*/  IMAD.WIDE.U32 R20, R21, 0x4, R16 ;  /* 0x0000000415147825 */ /* 0x002fc600078e0010 */
[C---:B------:R-:W-:Y:S01]  /*0a80*/  IADD3 R25, PT, PT, R23.reuse, UR6, RZ ;  /* 0x0000000617197c10 */ /* 0x040fe2000fffe0ff */
[--C-:B------:R-:W-:Y:S01]  /*0a90*/  IMAD.WIDE.U32 R22, R23, 0x4, R16.reuse ;  /* 0x0000000417167825 */ /* 0x100fe200078e0010 */
[----:B------:R0:W3:Y:S03]  /*0aa0*/  LDG.E R24, desc[UR10][R20.64] ;  /* 0x0000000a14187981 */ /* 0x0000e6000c1e1900 */
[C---:B------:R-:W-:Y:S02]  /*0ab0*/  VIADD R27, R25.reuse, UR6 ;  /* 0x00000006191b7c36 */ /* 0x040fe40008000000 */
[----:B------:R-:W4:Y:S01]  /*0ac0*/  LDG.E R22, desc[UR10][R22.64] ;  /* 0x0000000a16167981 */ /* 0x000f22000c1e1900 */
[----:B0-----:R-:W-:-:S04]  /*0ad0*/  IMAD.WIDE.U32 R20, R25, 0x4, R16 ;  /* 0x0000000419147825 */ /* 0x001fc800078e0010 */
[----:B------:R-:W-:Y:S01]  /*0ae0*/  IMAD.WIDE.U32 R16, R27, 0x4, R16 ;  /* 0x000000041b107825 */ /* 0x000fe200078e0010 */
[----:B------:R-:W4:Y:S05]  /*0af0*/  LDG.E R25, desc[UR10][R20.64] ;  /* 0x0000000a14197981 */ /* 0x000f2a000c1e1900 */
[----:B------:R0:W4:Y:S01]  /*0b00*/  LDG.E R16, desc[UR10][R16.64] ;  /* 0x0000000a10107981 */ /* 0x000122000c1e1900 */
[----:B--2---:R-:W-:-:S04]  /*0b10*/  IMAD R27, R19, R26, UR5 ;  /* 0x00000005131b7e24 */ /* 0x004fc8000f8e021a */
[----:B------:R-:W-:Y:S01]  /*0b20*/  IMAD.IADD R29, R27, 0x1, R26 ;  /* 0x000000011b1d7824 */ /* 0x000fe200078e021a */
[----:B------:R-:W-:-:S05]  /*0b30*/  LOP3.LUT R27, RZ, R27, RZ, 0x33, !PT ;  /* 0x0000001bff1b7212 */ /* 0x000fca00078e33ff */
[----:B------:R-:W-:Y:S02]  /*0b40*/  IMAD R27, R26, UR13, R27 ;  /* 0x0000000d1a1b7c24 */ /* 0x000fe4000f8e021b */
[----:B------:R-:W-:Y:S01]  /*0b50*/  VIADD R19, R19, 0x4 ;  /* 0x0000000413137836 */ /* 0x000fe20000000000 */
[----:B---3--:R-:W-:Y:S02]  /*0b60*/  FSETP.GE.AND P1, PT, R24, RZ, PT ;  /* 0x000000ff1800720b */ /* 0x008fe40003f26000 */
[----:B------:R-:W-:Y:S02]  /*0b70*/  IADD3 R24, PT, PT, R29, R26, RZ ;  /* 0x0000001a1d187210 */ /* 0x000fe40007ffe0ff */
[----:B----4-:R-:W-:-:S03]  /*0b80*/  FSETP.GE.AND P2, PT, R22, RZ, PT ;  /* 0x000000ff1600720b */ /* 0x010fc60003f46000 */
[----:B------:R-:W-:Y:S01]  /*0b90*/  IMAD.IADD R22, R24, 0x1, R26 ;  /* 0x0000000118167824 */ /* 0x000fe200078e021a */
[----:B------:R-:W-:Y:S02]  /*0ba0*/  LOP3.LUT R29, RZ, R29, RZ, 0x33, !PT ;  /* 0x0000001dff1d7212 */ /* 0x000fe400078e33ff */
[----:B0-----:R-:W-:Y:S02]  /*0bb0*/  LOP3.LUT R17, RZ, R24, RZ, 0x33, !PT ;  /* 0x00000018ff117212 */ /* 0x001fe400078e33ff */
[----:B------:R-:W-:Y:S01]  /*0bc0*/  LOP3.LUT R21, RZ, R22, RZ, 0x33, !PT ;  /* 0x00000016ff157212 */ /* 0x000fe200078e33ff */
[C---:B------:R-:W-:Y:S01]  /*0bd0*/  IMAD R20, R26.reuse, UR13, R29 ;  /* 0x0000000d1a147c24 */ /* 0x040fe2000f8e021d */
[----:B------:R-:W-:Y:S01]  /*0be0*/  FSETP.GE.AND P3, PT, R25, RZ, PT ;  /* 0x000000ff1900720b */ /* 0x000fe20003f66000 */
[C---:B------:R-:W-:Y:S01]  /*0bf0*/  IMAD R22, R26.reuse, UR13, R17 ;  /* 0x0000000d1a167c24 */ /* 0x040fe2000f8e0211 */
[----:B------:R-:W-:Y:S01]  /*0c00*/  SEL R17, RZ, 0x1, !P2 ;  /* 0x00000001ff117807 */ /* 0x000fe20005000000 */
[----:B------:R-:W-:Y:S01]  /*0c10*/  IMAD R26, R26, UR13, R21 ;  /* 0x0000000d1a1a7c24 */ /* 0x000fe2000f8e0215 */
[----:B------:R-:W-:-:S02]  /*0c20*/  SEL R21, RZ, 0x1, !P3 ;  /* 0x00000001ff157807 */ /* 0x000fc40005800000 */
[----:B------:R-:W-:Y:S02]  /*0c30*/  FSETP.GE.AND P4, PT, R16, RZ, PT ;  /* 0x000000ff1000720b */ /* 0x000fe40003f86000 */
[----:B------:R-:W-:Y:S02]  /*0c40*/  SEL R16, RZ, 0x1, !P1 ;  /* 0x00000001ff107807 */ /* 0x000fe40004800000 */
[----:B------:R-:W-:Y:S02]  /*0c50*/  SHF.L.U32 R17, R17, R20, RZ ;  /* 0x0000001411117219 */ /* 0x000fe400000006ff */
[----:B------:R-:W-:Y:S02]  /*0c60*/  SHF.L.U32 R16, R16, R27, RZ ;  /* 0x0000001b10107219 */ /* 0x000fe400000006ff */
[----:B------:R-:W-:Y:S02]  /*0c70*/  SHF.L.U32 R21, R21, R22, RZ ;  /* 0x0000001615157219 */ /* 0x000fe400000006ff */
[----:B------:R-:W-:-:S02]  /*0c80*/  SEL R23, RZ, 0x1, !P4 ;  /* 0x00000001ff177807 */ /* 0x000fc40006000000 */
[----:B------:R-:W-:Y:S02]  /*0c90*/  LOP3.LUT R17, R21, R16, R17, 0xfe, !PT ;  /* 0x0000001015117212 */ /* 0x000fe400078efe11 */
[----:B------:R-:W-:-:S04]  /*0ca0*/  SHF.L.U32 R23, R23, R26, RZ ;  /* 0x0000001a17177219 */ /* 0x000fc800000006ff */
[----:B------:R-:W-:-:S07]  /*0cb0*/  LOP3.LUT R28, R28, R17, R23, 0xfe, !PT ;  /* 0x000000111c1c7212 */ /* 0x000fce00078efe17 */
.L_x_7:
[----:B------:R-:W-:-:S04]  /*0cc0*/  LOP3.LUT R16, R15, 0x3, RZ, 0xc0, !PT ;  /* 0x000000030f107812 */ /* 0x000fc800078ec0ff */
[----:B------:R-:W-:-:S13]  /*0cd0*/  ISETP.NE.AND P1, PT, R16, RZ, PT ;  /* 0x000000ff1000720c */ /* 0x000fda0003f25270 */
[----:B------:R-:W-:Y:S05]  /*0ce0*/  @!P1 BRA `(.L_x_6) ;  /* 0x0000000000b09947 */ /* 0x000fea0003800000 */
[----:B------:R-:W-:Y:S01]  /*0cf0*/  ISETP.NE.AND P1, PT, R16, 0x1, PT ;  /* 0x000000011000780c */ /* 0x000fe20003f25270 */
[----:B------:R-:W-:-:S12]  /*0d00*/  ULOP3.LUT UP0, URZ, UR13, 0x1, URZ, 0xc0, !UPT ;  /* 0x000000010dff7892 */ /* 0x000fd8000f80c0ff */
        /* <DEDUP_REMOVED lines=8> */
[----:B-1----:R-:W-:-:S04]  /*0d90*/  IMAD.WIDE.U32 R20, R21, 0x4, R16 ;  /* 0x0000000415147825 */ /* 0x002fc800078e0010 */
[----:B------:R-:W-:Y:S02]  /*0da0*/  IMAD.WIDE.U32 R16, R23, 0x4, R16 ;  /* 0x0000000417107825 */ /* 0x000fe400078e0010 */
[----:B------:R-:W3:Y:S04]  /*0db0*/  LDG.E R20, desc[UR10][R20.64] ;  /* 0x0000000a14147981 */ /* 0x000ee8000c1e1900 */
[----:B------:R-:W4:Y:S01]  /*0dc0*/  LDG.E R16, desc[UR10][R16.64] ;  /* 0x0000000a10107981 */ /* 0x000f22000c1e1900 */
[C---:B--2---:R-:W-:Y:S02]  /*0dd0*/  IMAD R23, R19.reuse, R22, UR5 ;  /* 0x0000000513177e24 */ /* 0x044fe4000f8e0216 */
[----:B------:R-:W-:-:S03]  /*0de0*/  VIADD R19, R19, 0x2 ;  /* 0x0000000213137836 */ /* 0x000fc60000000000 */
[----:B------:R-:W-:Y:S02]  /*0df0*/  IADD3 R24, PT, PT, R23, R22, RZ ;  /* 0x0000001617187210 */ /* 0x000fe40007ffe0ff */
[----:B------:R-:W-:Y:S02]  /*0e00*/  LOP3.LUT R23, RZ, R23, RZ, 0x33, !PT ;  /* 0x00000017ff177212 */ /* 0x000fe400078e33ff */
[----:B------:R-:W-:-:S03]  /*0e10*/  LOP3.LUT R25, RZ, R24, RZ, 0x33, !PT ;  /* 0x00000018ff197212 */ /* 0x000fc600078e33ff */
[C---:B------:R-:W-:Y:S02]  /*0e20*/  IMAD R23, R22.reuse, UR13, R23 ;  /* 0x0000000d16177c24 */ /* 0x040fe4000f8e0217 */
[----:B------:R-:W-:Y:S01]  /*0e30*/  IMAD R25, R22, UR13, R25 ;  /* 0x0000000d16197c24 */ /* 0x000fe2000f8e0219 */
[----:B---3--:R-:W-:Y:S02]  /*0e40*/  FSETP.GE.AND P1, PT, R20, RZ, PT ;  /* 0x000000ff1400720b */ /* 0x008fe40003f26000 */
[----:B----4-:R-:W-:Y:S02]  /*0e50*/  FSETP.GE.AND P2, PT, R16, RZ, PT ;  /* 0x000000ff1000720b */ /* 0x010fe40003f46000 */
[----:B------:R-:W-:Y:S02]  /*0e60*/  SEL R20, RZ, 0x1, !P1 ;  /* 0x00000001ff147807 */ /* 0x000fe40004800000 */
[----:B------:R-:W-:Y:S02]  /*0e70*/  SEL R16, RZ, 0x1, !P2 ;  /* 0x00000001ff107807 */ /* 0x000fe40005000000 */
[----:B------:R-:W-:-:S02]  /*0e80*/  SHF.L.U32 R23, R20, R23, RZ ;  /* 0x0000001714177219 */ /* 0x000fc400000006ff */
[----:B------:R-:W-:-:S04]  /*0e90*/  SHF.L.U32 R16, R16, R25, RZ ;  /* 0x0000001910107219 */ /* 0x000fc800000006ff */
[----:B------:R-:W-:-:S07]  /*0ea0*/  LOP3.LUT R28, R28, R23, R16, 0xfe, !PT ;  /* 0x000000171c1c7212 */ /* 0x000fce00078efe10 */
.L_x_8:
[----:B------:R-:W-:Y:S05]  /*0eb0*/  BRA.U !UP0, `(.L_x_6) ;  /* 0x00000001083c7547 */ /* 0x000fea000b800000 */
[----:B------:R-:W0:Y:S01]  /*0ec0*/  LDC.64 R16, c[0x0][0x380] ;  /* 0x0000e000ff107b82 */ /* 0x000e220000000a00 */
[----:B------:R-:W1:Y:S01]  /*0ed0*/  LDCU UR6, c[0x0][0x3a8] ;  /* 0x00007500ff0677ac */ /* 0x000e620008000800 */
[----:B------:R-:W-:Y:S01]  /*0ee0*/  IADD3 R20, PT, PT, R5, R19, RZ ;  /* 0x0000001305147210 */ /* 0x000fe20007ffe0ff */
[----:B------:R-:W-:-:S04]  /*0ef0*/  VIADD R21, R8, UR5 ;  /* 0x0000000508157c36 */ /* 0x000fc80008000000 */
[----:B-1----:R-:W-:Y:S02]  /*0f00*/  IMAD R21, R20, UR6, R21 ;  /* 0x0000000614157c24 */ /* 0x002fe4000f8e0215 */
[----:B------:R-:W1:Y:S02]  /*0f10*/  LDC R20, c[0x0][0x3b0] ;  /* 0x0000ec00ff147b82 */ /* 0x000e640000000800 */
[----:B0-----:R-:W-:-:S06]  /*0f20*/  IMAD.WIDE.U32 R16, R21, 0x4, R16 ;  /* 0x0000000415107825 */ /* 0x001fcc00078e0010 */
[----:B------:R-:W2:Y:S01]  /*0f30*/  LDG.E R16, desc[UR10][R16.64] ;  /* 0x0000000a10107981 */ /* 0x000ea2000c1e1900 */
[----:B-1----:R-:W-:-:S05]  /*0f40*/  IMAD R19, R19, R20, UR5 ;  /* 0x0000000513137e24 */ /* 0x002fca000f8e0214 */
[----:B------:R-:W-:-:S05]  /*0f50*/  LOP3.LUT R19, RZ, R19, RZ, 0x33, !PT ;  /* 0x00000013ff137212 */ /* 0x000fca00078e33ff */
[----:B------:R-:W-:Y:S01]  /*0f60*/  IMAD R20, R20, UR13, R19 ;  /* 0x0000000d14147c24 */ /* 0x000fe2000f8e0213 */
[----:B--2---:R-:W-:-:S04]  /*0f70*/  FSETP.GE.AND P1, PT, R16, RZ, PT ;  /* 0x000000ff1000720b */ /* 0x004fc80003f26000 */
[----:B------:R-:W-:-:S04]  /*0f80*/  SEL R19, RZ, 0x1, !P1 ;  /* 0x00000001ff137807 */ /* 0x000fc80004800000 */
[----:B------:R-:W-:-:S04]  /*0f90*/  SHF.L.U32 R19, R19, R20, RZ ;  /* 0x0000001413137219 */ /* 0x000fc800000006ff */
[----:B------:R-:W-:-:S07]  /*0fa0*/  LOP3.LUT R28, R19, R28, RZ, 0xfc, !PT ;  /* 0x0000001c131c7212 */ /* 0x000fce00078efcff */
.L_x_6:
[----:B------:R-:W0:Y:S01]  /*0fb0*/  LDCU UR6, c[0x0][0x3b0] ;  /* 0x00007600ff0677ac */ /* 0x000e220008000800 */
[----:B------:R-:W-:-:S04]  /*0fc0*/  UIADD3 UR5, UPT, UPT, UR5, 0x1, URZ ;  /* 0x0000000105057890 */ /* 0x000fc8000fffe0ff */
[----:B0-----:R-:W-:-:S09]  /*0fd0*/  UISETP.NE.AND UP0, UPT, UR5, UR6, UPT ;  /* 0x000000060500728c */ /* 0x001fd2000bf05270 */
[----:B------:R-:W-:Y:S05]  /*0fe0*/  BRA.U UP0, `(.L_x_9) ;  /* 0xfffffff500147547 */ /* 0x000fea000b83ffff */
[----:B------:R-:W0:Y:S01]  /*0ff0*/  LDC R5, c[0x0][0x3b8] ;  /* 0x0000ee00ff057b82 */ /* 0x000e220000000800 */
[----:B------:R-:W1:Y:S07]  /*1000*/  LDCU UR5, c[0x0][0x3c0] ;  /* 0x00007800ff0577ac */ /* 0x000e6e0008000800 */
[----:B------:R-:W2:Y:S08]  /*1010*/  LDC.64 R20, c[0x0][0x388] ;  /* 0x0000e200ff147b82 */ /* 0x000eb00000000a00 */
[----:B------:R-:W3:Y:S01]  /*1020*/  LDC.64 R6, c[0x0][0x3a0] ;  /* 0x0000e800ff067b82 */ /* 0x000ee20000000a00 */
[----:B0-----:R-:W-:-:S07]  /*1030*/  IMAD R17, R5, UR4, R4 ;  /* 0x0000000405117c24 */ /* 0x001fce000f8e0204 */
[----:B------:R-:W0:Y:S01]  /*1040*/  LDC.64 R18, c[0x0][0x398] ;  /* 0x0000e600ff127b82 */ /* 0x000e220000000a00 */
[----:B--2---:R-:W-:-:S07]  /*1050*/  IMAD.WIDE.U32 R20, R17, 0x4, R20 ;  /* 0x0000000411147825 */ /* 0x004fce00078e0014 */
[----:B------:R-:W2:Y:S01]  /*1060*/  LDC R23, c[0x0][0x3c0] ;  /* 0x0000f000ff177b82 */ /* 0x000ea20000000800 */
[----:B------:R4:W4:Y:S01]  /*1070*/  LDG.E R21, desc[UR10][R20.64] ;  /* 0x0000000a14157981 */ /* 0x000922000c1e1900 */
[----:B---3--:R-:W-:-:S06]  /*1080*/  IMAD.WIDE.U32 R16, R17, 0x4, R6 ;  /* 0x0000000411107825 */ /* 0x008fcc00078e0006 */
[----:B------:R-:W3:Y:S01]  /*1090*/  LDC.64 R12, c[0x0][0x390] ;  /* 0x0000e400ff0c7b82 */ /* 0x000ee20000000a00 */
[----:B------:R-:W3:Y:S01]  /*10a0*/  LDG.E R17, desc[UR10][R16.64] ;  /* 0x0000000a10117981 */ /* 0x000ee2000c1e1900 */
[----:B0-----:R-:W-:-:S06]  /*10b0*/  IMAD.WIDE.U32 R18, R4, 0x4, R18 ;  /* 0x0000000404127825 */ /* 0x001fcc00078e0012 */
[----:B------:R-:W0:Y:S01]  /*10c0*/  LDC.64 R6, c[0x0][0x3a8] ;  /* 0x0000ea00ff067b82 */ /* 0x000e220000000a00 */
[----:B------:R-:W3:Y:S01]  /*10d0*/  LDG.E R10, desc[UR10][R18.64] ;  /* 0x0000000a120a7981 */ /* 0x000ee2000c1e1900 */
[----:B------:R-:W-:Y:S02]  /*10e0*/  VIADD R4, R4, 0x1 ;  /* 0x0000000104047836 */ /* 0x000fe40000000000 */
[----:B--2---:R-:W-:-:S03]  /*10f0*/  IMAD R23, R14, R15, -R23 ;  /* 0x0000000f0e177224 */ /* 0x004fc600078e0a17 */
[----:B------:R-:W-:Y:S01]  /*1100*/  ISETP.NE.AND P1, PT, R4, R5, PT ;  /* 0x000000050400720c */ /* 0x000fe20003f25270 */
[----:B0-----:R-:W-:Y:S01]  /*1110*/  IMAD.IADD R6, R6, 0x1, -R14 ;  /* 0x0000000106067824 */ /* 0x001fe200078e0a0e */
[----:B----4-:R-:W-:-:S03]  /*1120*/  IADD3 R20, PT, PT, R7, 0x1, -R15 ;  /* 0x0000000107147810 */ /* 0x010fc60007ffe80f */
[----:B------:R-:W-:-:S04]  /*1130*/  VIADD R7, R6, 0x1 ;  /* 0x0000000106077836 */ /* 0x000fc80000000000 */
[----:B------:R-:W-:-:S04]  /*1140*/  IMAD R20, R7, R20, RZ ;  /* 0x0000001407147224 */ /* 0x000fc800078e02ff */
[----:B------:R-:W-:-:S04]  /*1150*/  IMAD R7, R20, UR4, R11 ;  /* 0x0000000414077c24 */ /* 0x000fc8000f8e020b */
[----:B---3--:R-:W-:Y:S01]  /*1160*/  IMAD.WIDE.U32 R12, R7, 0x4, R12 ;  /* 0x00000004070c7825 */ /* 0x008fe200078e000c */
[----:B------:R-:W-:-:S06]  /*1170*/  LOP3.LUT R22, R21, R28, RZ, 0x3c, !PT ;  /* 0x0000001c15167212 */ /* 0x000fcc00078e3cff */
[----:B------:R-:W1:Y:S02]  /*1180*/  POPC R22, R22 ;  /* 0x0000001600167309 */ /* 0x000e640000000000 */
[----:B-1----:R-:W-:-:S04]  /*1190*/  IADD3 R6, PT, PT, -R22, UR5, RZ ;  /* 0x0000000516067c10 */ /* 0x002fc8000fffe1ff */
[----:B------:R-:W-:Y:S01]  /*11a0*/  LEA R6, R6, R23, 0x1 ;  /* 0x0000001706067211 */ /* 0x000fe200078e08ff */
[----:B------:R-:W-:-:S03]  /*11b0*/  FMUL R10, R17, R10 ;  /* 0x0000000a110a7220 */ /* 0x000fc60000400000 */
[----:B------:R-:W-:-:S05]  /*11c0*/  I2FP.F32.S32 R6, R6 ;  /* 0x0000000600067245 */ /* 0x000fca0000201400 */
[----:B-----5:R-:W-:-:S05]  /*11d0*/  FFMA R3, R10, R6, R3 ;  /* 0x000000060a037223 */ /* 0x020fca0000000003 */
[----:B------:R2:W-:Y:S01]  /*11e0*/  STG.E desc[UR10][R12.64], R3 ;  /* 0x000000030c007986 */ /* 0x0005e2000c10190a */
[----:B------:R-:W-:Y:S05]  /*11f0*/  @P1 BRA `(.L_x_10) ;  /* 0xfffffff000501947 */ /* 0x000fea000383ffff */
[----:B------:R-:W0:Y:S01]  /*1200*/  LDCU UR5, c[0x0][0x3bc] ;  /* 0x00007780ff0577ac */ /* 0x000e220008000800 */
[----:B------:R-:W-:-:S04]  /*1210*/  UIADD3 UR4, UPT, UPT, UR4, 0x1, URZ ;  /* 0x0000000104047890 */ /* 0x000fc8000fffe0ff */
[----:B0-----:R-:W-:-:S09]  /*1220*/  UISETP.NE.AND UP0, UPT, UR4, UR5, UPT ;  /* 0x000000050400728c */ /* 0x001fd2000bf05270 */
[----:B------:R-:W-:Y:S05]  /*1230*/  BRA.U UP0, `(.L_x_11) ;  /* 0xfffffff100147547 */ /* 0x000fea000b83ffff */
[----:B------:R3:W-:Y:S01]  /*1240*/  STS [R0], R28 ;  /* 0x0000001c00007388 */ /* 0x0007e20000000800 */
[----:B------:R-:W-:Y:S05]  /*1250*/  BRA `(.L_x_1) ;  /* 0x00000018002c7947 */ /* 0x000fea0003800000 */
.L_x_3:
[C---:B0-----:R-:W-:Y:S01]  /*1260*/  LOP3.LUT R10, R4.reuse, 0x3, RZ, 0xc0, !PT ;  /* 0x00000003040a7812 */ /* 0x041fe200078ec0ff */
[----:B------:R-:W-:Y:S01]  /*1270*/  UMOV UR4, URZ ;  /* 0x000000ff00047c82 */ /* 0x000fe20008000000 */
[----:B------:R-:W-:-:S07]  /*1280*/  LOP3.LUT R4, R4, 0x7ffffffc, RZ, 0xc0, !PT ;  /* 0x7ffffffc04047812 */ /* 0x000fce00078ec0ff */
.L_x_16:
[----:B01----:R-:W0:Y:S01]  /*1290*/  LDC.64 R6, c[0x0][0x3b0] ;  /* 0x0000ec00ff067b82 */ /* 0x003e220000000a00 */
[----:B--2---:R-:W2:Y:S07]  /*12a0*/  LDCU UR6, c[0x0][0x3b8] ;  /* 0x00007700ff0677ac */ /* 0x004eae0008000800 */
[----:B------:R-:W0:Y:S08]  /*12b0*/  LDC.64 R8, c[0x0][0x3a8] ;  /* 0x0000ea00ff087b82 */ /* 0x000e300000000a00 */
[----:B----4-:R-:W3:Y:S01]  /*12c0*/  LDC.64 R2, c[0x0][0x390] ;  /* 0x0000e400ff027b82 */ /* 0x010ee20000000a00 */
[----:B0-----:R-:W-:Y:S01]  /*12d0*/  IMAD.IADD R8, R8, 0x1, -R6 ;  /* 0x0000000108087824 */ /* 0x001fe200078e0a06 */
[----:B------:R-:W-:-:S04]  /*12e0*/  IADD3 R9, PT, PT, R9, 0x1, -R7 ;  /* 0x0000000109097810 */ /* 0x000fc80007ffe807 */
[----:B------:R-:W-:-:S05]  /*12f0*/  IADD3 R8, PT, PT, R8, 0x1, RZ ;  /* 0x0000000108087810 */ /* 0x000fca0007ffe0ff */
[----:B------:R-:W-:-:S04]  /*1300*/  IMAD R8, R8, R9, RZ ;  /* 0x0000000908087224 */ /* 0x000fc800078e02ff */
[----:B-----5:R-:W-:Y:S02]  /*1310*/  IMAD R5, R8, UR4, R11 ;  /* 0x0000000408057c24 */ /* 0x020fe4000f8e020b */
[----:B------:R-:W0:Y:S02]  /*1320*/  LDC R8, c[0x0][0x3c0] ;  /* 0x0000f000ff087b82 */ /* 0x000e240000000800 */
[----:B---3--:R-:W-:-:S05]  /*1330*/  IMAD.WIDE.U32 R2, R5, 0x4, R2 ;  /* 0x0000000405027825 */ /* 0x008fca00078e0002 */
[----:B-1----:R1:W5:Y:S01]  /*1340*/  LDG.E R5, desc[UR10][R2.64] ;  /* 0x0000000a02057981 */ /* 0x002362000c1e1900 */
[----:B--2---:R-:W-:Y:S02]  /*1350*/  UISETP.GE.U32.AND UP0, UPT, UR6, 0x4, UPT ;  /* 0x000000040600788c */ /* 0x004fe4000bf06070 */
[----:B------:R-:W-:Y:S01]  /*1360*/  UIMAD UR5, UR4, UR6, URZ ;  /* 0x00000006040572a4 */ /* 0x000fe2000f8e02ff */
[----:B0-----:R-:W-:Y:S02]  /*1370*/  IMAD R6, R6, R7, -R8 ;  /* 0x0000000706067224 */ /* 0x001fe400078e0a08 */
[----:B------:R-:W-:-:S04]  /*1380*/  IMAD.MOV.U32 R7, RZ, RZ, RZ ;  /* 0x000000ffff077224 */ /* 0x000fc800078e00ff */
[----:B-1----:R-:W-:Y:S05]  /*1390*/  BRA.U !UP0, `(.L_x_12) ;  /* 0x0000000108dc7547 */ /* 0x002fea000b800000 */
[----:B------:R-:W-:Y:S01]  /*13a0*/  IMAD.MOV.U32 R7, RZ, RZ, RZ ;  /* 0x000000ffff077224 */ /* 0x000fe200078e00ff */
[----:B------:R-:W0:Y:S01]  /*13b0*/  LDCU UR7, c[0x0][0x3c0] ;  /* 0x00007800ff0777ac */ /* 0x000e220008000800 */
[----:B------:R-:W-:-:S05]  /*13c0*/  NOP ;  /* 0x0000000000007918 */ /* 0x000fca0000000000 */
.L_x_13:
[----:B------:R-:W1:Y:S01]  /*13d0*/  LDC.64 R8, c[0x0][0x388] ;  /* 0x0000e200ff087b82 */ /* 0x000e620000000a00 */
[----:B--2---:R-:W-:-:S07]  /*13e0*/  IADD3 R17, PT, PT, R7, UR5, RZ ;  /* 0x0000000507117c10 */ /* 0x004fce000fffe0ff */
[----:B------:R-:W2:Y:S08]  /*13f0*/  LDC.64 R12, c[0x0][0x3a0] ;  /* 0x0000e800ff0c7b82 */ /* 0x000eb00000000a00 */
[----:B------:R-:W3:Y:S01]  /*1400*/  LDC.64 R14, c[0x0][0x398] ;  /* 0x0000e600ff0e7b82 */ /* 0x000ee20000000a00 */
[----:B-1----:R-:W-:-:S05]  /*1410*/  IMAD.WIDE.U32 R8, R17, 0x4, R8 ;  /* 0x0000000411087825 */ /* 0x002fca00078e0008 */
[----:B------:R-:W4:Y:S01]  /*1420*/  LDG.E R18, desc[UR10][R8.64] ;  /* 0x0000000a08127981 */ /* 0x000f22000c1e1900 */
[----:B--2---:R-:W-:-:S05]  /*1430*/  IMAD.WIDE.U32 R12, R17, 0x4, R12 ;  /* 0x00000004110c7825 */ /* 0x004fca00078e000c */
[----:B------:R-:W2:Y:S01]  /*1440*/  LDG.E R16, desc[UR10][R12.64] ;  /* 0x0000000a0c107981 */ /* 0x000ea2000c1e1900 */
[----:B---3--:R-:W-:-:S05]  /*1450*/  IMAD.WIDE.U32 R14, R7, 0x4, R14 ;  /* 0x00000004070e7825 */ /* 0x008fca00078e000e */
[----:B------:R-:W2:Y:S01]  /*1460*/  LDG.E R17, desc[UR10][R14.64] ;  /* 0x0000000a0e117981 */ /* 0x000ea2000c1e1900 */
[----:B----4-:R-:W0:Y:S02]  /*1470*/  POPC R18, R18 ;  /* 0x0000001200127309 */ /* 0x010e240000000000 */
[----:B0-----:R-:W-:-:S05]  /*1480*/  IADD3 R19, PT, PT, -R18, UR7, RZ ;  /* 0x0000000712137c10 */ /* 0x001fca000fffe1ff */
[----:B------:R-:W-:Y:S02]  /*1490*/  IMAD R19, R19, 0x2, R6 ;  /* 0x0000000213137824 */ /* 0x000fe400078e0206 */
[----:B--2---:R-:W-:-:S03]  /*14a0*/  FMUL R16, R16, R17 ;  /* 0x0000001110107220 */ /* 0x004fc60000400000 */
[----:B------:R-:W-:-:S05]  /*14b0*/  I2FP.F32.S32 R19, R19 ;  /* 0x0000001300137245 */ /* 0x000fca0000201400 */
[----:B-----5:R-:W-:-:S05]  /*14c0*/  FFMA R19, R16, R19, R5 ;  /* 0x0000001310137223 */ /* 0x020fca0000000005 */
[----:B------:R0:W-:Y:S04]  /*14d0*/  STG.E desc[UR10][R2.64], R19 ;  /* 0x0000001302007986 */ /* 0x0001e8000c10190a */
[----:B------:R-:W2:Y:S04]  /*14e0*/  LDG.E R17, desc[UR10][R8.64+0x4] ;  /* 0x0000040a08117981 */ /* 0x000ea8000c1e1900 */
[----:B------:R-:W3:Y:S04]  /*14f0*/  LDG.E R5, desc[UR10][R12.64+0x4] ;  /* 0x0000040a0c057981 */ /* 0x000ee8000c1e1900 */
[----:B------:R-:W3:Y:S01]  /*1500*/  LDG.E R16, desc[UR10][R14.64+0x4] ;  /* 0x0000040a0e107981 */ /* 0x000ee2000c1e1900 */
[----:B--2---:R-:W1:Y:S02]  /*1510*/  POPC R17, R17 ;  /* 0x0000001100117309 */ /* 0x004e640000000000 */
[----:B-1----:R-:W-:-:S05]  /*1520*/  IADD3 R21, PT, PT, -R17, UR7, RZ ;  /* 0x0000000711157c10 */ /* 0x002fca000fffe1ff */
[----:B------:R-:W-:Y:S02]  /*1530*/  IMAD R21, R21, 0x2, R6 ;  /* 0x0000000215157824 */ /* 0x000fe400078e0206 */
[----:B---3--:R-:W-:-:S03]  /*1540*/  FMUL R16, R5, R16 ;  /* 0x0000001005107220 */ /* 0x008fc60000400000 */
[----:B------:R-:W-:-:S05]  /*1550*/  I2FP.F32.S32 R21, R21 ;  /* 0x0000001500157245 */ /* 0x000fca0000201400 */
[----:B------:R-:W-:-:S05]  /*1560*/  FFMA R21, R16, R21, R19 ;  /* 0x0000001510157223 */ /* 0x000fca0000000013 */
[----:B------:R1:W-:Y:S04]  /*1570*/  STG.E desc[UR10][R2.64], R21 ;  /* 0x0000001502007986 */ /* 0x0003e8000c10190a */
[----:B------:R-:W2:Y:S04]  /*1580*/  LDG.E R18, desc[UR10][R8.64+0x8] ;  /* 0x0000080a08127981 */ /* 0x000ea8000c1e1900 */
[----:B------:R-:W3:Y:S04]  /*1590*/  LDG.E R5, desc[UR10][R12.64+0x8] ;  /* 0x0000080a0c057981 */ /* 0x000ee8000c1e1900 */
[----:B------:R-:W3:Y:S01]  /*15a0*/  LDG.E R16, desc[UR10][R14.64+0x8] ;  /* 0x0000080a0e107981 */ /* 0x000ee2000c1e1900 */
[----:B--2---:R-:W2:Y:S02]  /*15b0*/  POPC R18, R18 ;  /* 0x0000001200127309 */ /* 0x004ea40000000000 */
[----:B--2---:R-:W-:-:S04]  /*15c0*/  IADD3 R17, PT, PT, -R18, UR7, RZ ;  /* 0x0000000712117c10 */ /* 0x004fc8000fffe1ff */
[----:B------:R-:W-:Y:S01]  /*15d0*/  LEA R17, R17, R6, 0x1 ;  /* 0x0000000611117211 */ /* 0x000fe200078e08ff */
[----:B---3--:R-:W-:-:S03]  /*15e0*/  FMUL R16, R5, R16 ;  /* 0x0000001005107220 */ /* 0x008fc60000400000 */
[----:B------:R-:W-:-:S05]  /*15f0*/  I2FP.F32.S32 R17, R17 ;  /* 0x0000001100117245 */ /* 0x000fca0000201400 */
[----:B------:R-:W-:-:S05]  /*1600*/  FFMA R17, R16, R17, R21 ;  /* 0x0000001110117223 */ /* 0x000fca0000000015 */
[----:B------:R2:W-:Y:S04]  /*1610*/  STG.E desc[UR10][R2.64], R17 ;  /* 0x0000001102007986 */ /* 0x0005e8000c10190a */
[----:B0-----:R-:W3:Y:S04]  /*1620*/  LDG.E R19, desc[UR10][R8.64+0xc] ;  /* 0x00000c0a08137981 */ /* 0x001ee8000c1e1900 */
[----:B------:R-:W4:Y:S04]  /*1630*/  LDG.E R5, desc[UR10][R12.64+0xc] ;  /* 0x00000c0a0c057981 */ /* 0x000f28000c1e1900 */
[----:B------:R-:W4:Y:S01]  /*1640*/  LDG.E R16, desc[UR10][R14.64+0xc] ;  /* 0x00000c0a0e107981 */ /* 0x000f22000c1e1900 */
[----:B------:R-:W-:-:S05]  /*1650*/  VIADD R7, R7, 0x4 ;  /* 0x0000000407077836 */ /* 0x000fca0000000000 */
[----:B------:R-:W-:Y:S01]  /*1660*/  ISETP.NE.AND P0, PT, R7, R4, PT ;  /* 0x000000040700720c */ /* 0x000fe20003f05270 */
[----:B---3--:R-:W1:Y:S02]  /*1670*/  POPC R19, R19 ;  /* 0x0000001300137309 */ /* 0x008e640000000000 */
[----:B-1----:R-:W-:-:S05]  /*1680*/  IADD3 R21, PT, PT, -R19, UR7, RZ ;  /* 0x0000000713157c10 */ /* 0x002fca000fffe1ff */
[----:B------:R-:W-:Y:S02]  /*1690*/  IMAD R21, R21, 0x2, R6 ;  /* 0x0000000215157824 */ /* 0x000fe400078e0206 */
[----:B----4-:R-:W-:-:S03]  /*16a0*/  FMUL R16, R5, R16 ;  /* 0x0000001005107220 */ /* 0x010fc60000400000 */
[----:B------:R-:W-:-:S05]  /*16b0*/  I2FP.F32.S32 R21, R21 ;  /* 0x0000001500157245 */ /* 0x000fca0000201400 */
[----:B------:R-:W-:-:S05]  /*16c0*/  FFMA R5, R16, R21, R17 ;  /* 0x0000001510057223 */ /* 0x000fca0000000011 */
[----:B------:R2:W-:Y:S01]  /*16d0*/  STG.E desc[UR10][R2.64], R5 ;  /* 0x0000000502007986 */ /* 0x0005e2000c10190a */
[----:B------:R-:W-:Y:S05]  /*16e0*/  @P0 BRA `(.L_x_13) ;  /* 0xfffffffc00380947 */ /* 0x000fea000383ffff */
[----:B------:R0:W-:Y:S01]  /*16f0*/  STS [R0], RZ ;  /* 0x000000ff00007388 */ /* 0x0001e20000000800 */
[----:B------:R-:W-:-:S07]  /*1700*/  MOV R7, R4 ;  /* 0x0000000400077202 */ /* 0x000fce0000000f00 */
.L_x_12:
[----:B------:R-:W-:-:S13]  /*1710*/  ISETP.NE.AND P0, PT, R10, RZ, PT ;  /* 0x000000ff0a00720c */ /* 0x000fda0003f05270 */
[----:B------:R-:W-:Y:S05]  /*1720*/  @!P0 BRA `(.L_x_14) ;  /* 0x0000000000fc8947 */ /* 0x000fea0003800000 */
[----:B------:R-:W-:Y:S01]  /*1730*/  ISETP.NE.AND P0, PT, R10, 0x1, PT ;  /* 0x000000010a00780c */ /* 0x000fe20003f05270 */
[----:B------:R-:W-:-:S12]  /*1740*/  ULOP3.LUT UP0, URZ, UR6, 0x1, URZ, 0xc0, !UPT ;  /* 0x0000000106ff7892 */ /* 0x000fd8000f80c0ff */
[----:B------:R-:W-:Y:S05]  /*1750*/  @!P0 BRA `(.L_x_15) ;  /* 0x0000000000a08947 */ /* 0x000fea0003800000 */
[----:B------:R-:W1:Y:S01]  /*1760*/  LDC.64 R14, c[0x0][0x388] ;  /* 0x0000e200ff0e7b82 */ /* 0x000e620000000a00 */
[----:B--2---:R-:W-:Y:S01]  /*1770*/  VIADD R17, R7, UR5 ;  /* 0x0000000507117c36 */ /* 0x004fe20008000000 */
[----:B------:R-:W2:Y:S01]  /*1780*/  LDCU UR8, c[0x0][0x3c0] ;  /* 0x00007800ff0877ac */ /* 0x000ea20008000800 */
[----:B------:R-:W3:Y:S05]  /*1790*/  LDCU.64 UR6, c[0x0][0x388] ;  /* 0x00007100ff0677ac */ /* 0x000eea0008000a00 */
[----:B------:R-:W4:Y:S08]  /*17a0*/  LDC.64 R12, c[0x0][0x3a0] ;  /* 0x0000e800ff0c7b82 */ /* 0x000f300000000a00 */
[----:B------:R-:W0:Y:S01]  /*17b0*/  LDC.64 R8, c[0x0][0x398] ;  /* 0x0000e600ff087b82 */ /* 0x000e220000000a00 */
[----:B-1----:R-:W-:-:S06]  /*17c0*/  IMAD.WIDE.U32 R14, R17, 0x4, R14 ;  /* 0x00000004110e7825 */ /* 0x002fcc00078e000e */
[----:B------:R1:W2:Y:S01]  /*17d0*/  LDG.E R14, desc[UR10][R14.64] ;  /* 0x0000000a0e0e7981 */ /* 0x0002a2000c1e1900 */
[----:B----4-:R-:W-:-:S06]  /*17e0*/  IMAD.WIDE.U32 R12, R17, 0x4, R12 ;  /* 0x00000004110c7825 */ /* 0x010fcc00078e000c */
[----:B------:R3:W4:Y:S01]  /*17f0*/  LDG.E R13, desc[UR10][R12.64] ;  /* 0x0000000a0c0d7981 */ /* 0x000722000c1e1900 */
[----:B0-----:R-:W-:-:S05]  /*1800*/  IMAD.WIDE.U32 R8, R7, 0x4, R8 ;  /* 0x0000000407087825 */ /* 0x001fca00078e0008 */
[----:B------:R-:W4:Y:S01]  /*1810*/  LDG.E R16, desc[UR10][R8.64] ;  /* 0x0000000a08107981 */ /* 0x000f22000c1e1900 */
[----:B------:R-:W-:-:S04]  /*1820*/  IADD3 R18, P0, PT, R7, UR5, RZ ;  /* 0x0000000507127c10 */ /* 0x000fc8000ff1e0ff */
[----:B-1----:R-:W-:Y:S01]  /*1830*/  SHF.L.U32 R15, R18, 0x2, RZ ;  /* 0x00000002120f7819 */ /* 0x002fe200000006ff */
[----:B------:R-:W-:-:S03]  /*1840*/  IMAD.X R19, RZ, RZ, RZ, P0 ;  /* 0x000000ffff137224 */ /* 0x000fc600000e06ff */
[----:B---3--:R-:W-:Y:S02]  /*1850*/  IADD3 R12, P0, PT, R15, UR6, RZ ;  /* 0x000000060f0c7c10 */ /* 0x008fe4000ff1e0ff */
[----:B------:R-:W-:Y:S01]  /*1860*/  SHF.L.U64.HI R18, R18, 0x2, R19 ;  /* 0x0000000212127819 */ /* 0x000fe20000010213 */
[----:B--2---:R-:W0:Y:S02]  /*1870*/  POPC R17, R14 ;  /* 0x0000000e00117309 */ /* 0x004e240000000000 */
[----:B0-----:R-:W-:-:S05]  /*1880*/  IADD3 R17, PT, PT, -R17, UR8, RZ ;  /* 0x0000000811117c10 */ /* 0x001fca000fffe1ff */
[----:B------:R-:W-:Y:S02]  /*1890*/  IMAD R17, R17, 0x2, R6 ;  /* 0x0000000211117824 */ /* 0x000fe400078e0206 */
[----:B----4-:R-:W-:-:S03]  /*18a0*/  FMUL R16, R13, R16 ;  /* 0x000000100d107220 */ /* 0x010fc60000400000 */
[----:B------:R-:W-:Y:S02]  /*18b0*/  I2FP.F32.S32 R17, R17 ;  /* 0x0000001100117245 */ /* 0x000fe40000201400 */
[----:B------:R-:W-:Y:S01]  /*18c0*/  IADD3.X R13, PT, PT, R18, UR7, RZ, P0, !PT ;  /* 0x00000007120d7c10 */ /* 0x000fe200087fe4ff */
[----:B------:R-:W0:Y:S02]  /*18d0*/  LDCU.64 UR6, c[0x0][0x3a0] ;  /* 0x00007400ff0677ac */ /* 0x000e240008000a00 */
[----:B-----5:R-:W-:-:S05]  /*18e0*/  FFMA R5, R16, R17, R5 ;  /* 0x0000001110057223 */ /* 0x020fca0000000005 */
[----:B------:R1:W-:Y:S04]  /*18f0*/  STG.E desc[UR10][R2.64], R5 ;  /* 0x0000000502007986 */ /* 0x0003e8000c10190a */
[----:B------:R-:W2:Y:S04]  /*1900*/  LDG.E R12, desc[UR10][R12.64+0x4] ;  /* 0x0000040a0c0c7981 */ /* 0x000ea8000c1e1900 */
[----:B------:R-:W3:Y:S01]  /*1910*/  LDG.E R9, desc[UR10][R8.64+0x4] ;  /* 0x0000040a08097981 */ /* 0x000ee2000c1e1900 */
[----:B0-----:R-:W-:-:S04]  /*1920*/  IADD3 R14, P0, PT, R15, UR6, RZ ;  /* 0x000000060f0e7c10 */ /* 0x001fc8000ff1e0ff */
[----:B------:R-:W-:-:S05]  /*1930*/  IADD3.X R15, PT, PT, R18, UR7, RZ, P0, !PT ;  /* 0x00000007120f7c10 */ /* 0x000fca00087fe4ff */
[----:B------:R-:W3:Y:S04]  /*1940*/  LDG.E R14, desc[UR10][R14.64+0x4] ;  /* 0x0000040a0e0e7981 */ /* 0x000ee8000c1e1900 */
[----:B------:R4:W-:Y:S01]  /*1950*/  STS [R0], RZ ;  /* 0x000000ff00007388 */ /* 0x0009e20000000800 */
[----:B------:R-:W-:Y:S01]  /*1960*/  IADD3 R7, PT, PT, R7, 0x2, RZ ;  /* 0x0000000207077810 */ /* 0x000fe20007ffe0ff */
[----:B--2---:R-:W0:Y:S02]  /*1970*/  POPC R16, R12 ;  /* 0x0000000c00107309 */ /* 0x004e240000000000 */
[----:B0-----:R-:W-:-:S05]  /*1980*/  IADD3 R17, PT, PT, -R16, UR8, RZ ;  /* 0x0000000810117c10 */ /* 0x001fca000fffe1ff */
[----:B------:R-:W-:Y:S02]  /*1990*/  IMAD R17, R17, 0x2, R6 ;  /* 0x0000000211117824 */ /* 0x000fe400078e0206 */
[----:B---3--:R-:W-:-:S03]  /*19a0*/  FMUL R16, R14, R9 ;  /* 0x000000090e107220 */ /* 0x008fc60000400000 */
[----:B------:R-:W-:-:S05]  /*19b0*/  I2FP.F32.S32 R17, R17 ;  /* 0x0000001100117245 */ /* 0x000fca0000201400 */
[----:B-1----:R-:W-:-:S05]  /*19c0*/  FFMA R5, R16, R17, R5 ;  /* 0x0000001110057223 */ /* 0x002fca0000000005 */
[----:B------:R4:W-:Y:S02]  /*19d0*/  STG.E desc[UR10][R2.64], R5 ;  /* 0x0000000502007986 */ /* 0x0009e4000c10190a */
.L_x_15:
[----:B------:R-:W-:Y:S05]  /*19e0*/  BRA.U !UP0, `(.L_x_14) ;  /* 0x00000001084c7547 */ /* 0x000fea000b800000 */
[----:B------:R-:W1:Y:S01]  /*19f0*/  LDC.64 R14, c[0x0][0x388] ;  /* 0x0000e200ff0e7b82 */ /* 0x000e620000000a00 */
[----:B--2---:R-:W-:Y:S01]  /*1a00*/  VIADD R17, R7, UR5 ;  /* 0x0000000507117c36 */ /* 0x004fe20008000000 */
[----:B------:R-:W2:Y:S06]  /*1a10*/  LDCU UR5, c[0x0][0x3c0] ;  /* 0x00007800ff0577ac */ /* 0x000eac0008000800 */
[----:B------:R-:W3:Y:S08]  /*1a20*/  LDC.64 R12, c[0x0][0x398] ;  /* 0x0000e600ff0c7b82 */ /* 0x000ef00000000a00 */
[----:B------:R-:W0:Y:S01]  /*1a30*/  LDC.64 R8, c[0x0][0x3a0] ;  /* 0x0000e800ff087b82 */ /* 0x000e220000000a00 */
[----:B-1----:R-:W-:-:S06]  /*1a40*/  IMAD.WIDE.U32 R14, R17, 0x4, R14 ;  /* 0x00000004110e7825 */ /* 0x002fcc00078e000e */
[----:B------:R-:W4:Y:S01]  /*1a50*/  LDG.E R14, desc[UR10][R14.64] ;  /* 0x0000000a0e0e7981 */ /* 0x000f22000c1e1900 */
[----:B---3--:R-:W-:-:S06]  /*1a60*/  IMAD.WIDE.U32 R12, R7, 0x4, R12 ;  /* 0x00000004070c7825 */ /* 0x008fcc00078e000c */
[----:B------:R-:W3:Y:S01]  /*1a70*/  LDG.E R13, desc[UR10][R12.64] ;  /* 0x0000000a0c0d7981 */ /* 0x000ee2000c1e1900 */
[----:B0-----:R-:W-:-:S06]  /*1a80*/  IMAD.WIDE.U32 R8, R17, 0x4, R8 ;  /* 0x0000000411087825 */ /* 0x001fcc00078e0008 */
[----:B------:R-:W3:Y:S04]  /*1a90*/  LDG.E R8, desc[UR10][R8.64] ;  /* 0x0000000a08087981 */ /* 0x000ee8000c1e1900 */
[----:B------:R1:W-:Y:S01]  /*1aa0*/  STS [R0], RZ ;  /* 0x000000ff00007388 */ /* 0x0003e20000000800 */
[----:B----4-:R-:W2:Y:S02]  /*1ab0*/  POPC R7, R14 ;  /* 0x0000000e00077309 */ /* 0x010ea40000000000 */
[----:B--2---:R-:W-:-:S05]  /*1ac0*/  IADD3 R7, PT, PT, -R7, UR5, RZ ;  /* 0x0000000507077c10 */ /* 0x004fca000fffe1ff */
[----:B------:R-:W-:Y:S02]  /*1ad0*/  IMAD R7, R7, 0x2, R6 ;  /* 0x0000000207077824 */ /* 0x000fe400078e0206 */
[----:B---3--:R-:W-:-:S03]  /*1ae0*/  FMUL R6, R8, R13 ;  /* 0x0000000d08067220 */ /* 0x008fc60000400000 */
[----:B------:R-:W-:-:S05]  /*1af0*/  I2FP.F32.S32 R7, R7 ;  /* 0x0000000700077245 */ /* 0x000fca0000201400 */
[----:B-----5:R-:W-:-:S05]  /*1b00*/  FFMA R7, R6, R7, R5 ;  /* 0x0000000706077223 */ /* 0x020fca0000000005 */
[----:B------:R1:W-:Y:S02]  /*1b10*/  STG.E desc[UR10][R2.64], R7 ;  /* 0x0000000702007986 */ /* 0x0003e4000c10190a */
.L_x_14:
[----:B------:R-:W3:Y:S01]  /*1b20*/  LDCU UR5, c[0x0][0x3bc] ;  /* 0x00007780ff0577ac */ /* 0x000ee20008000800 */
[----:B------:R-:W-:-:S04]  /*1b30*/  UIADD3 UR4, UPT, UPT, UR4, 0x1, URZ ;  /* 0x0000000104047890 */ /* 0x000fc8000fffe0ff */
[----:B---3--:R-:W-:-:S09]  /*1b40*/  UISETP.NE.AND UP0, UPT, UR4, UR5, UPT ;  /* 0x000000050400728c */ /* 0x008fd2000bf05270 */
[----:B------:R-:W-:Y:S05]  /*1b50*/  BRA.U !UP0, `(.L_x_1) ;  /* 0x0000000d08ec7547 */ /* 0x000fea000b800000 */
[----:B------:R-:W-:Y:S05]  /*1b60*/  BRA `(.L_x_16) ;  /* 0xfffffff400c87947 */ /* 0x000fea000383ffff */
.L_x_2:
[C---:B0-----:R-:W-:Y:S01]  /*1b70*/  LOP3.LUT R10, R4.reuse, 0x7, RZ, 0xc0, !PT ;  /* 0x00000007040a7812 */ /* 0x041fe200078ec0ff */
[----:B------:R-:W-:Y:S01]  /*1b80*/  UMOV UR4, URZ ;  /* 0x000000ff00047c82 */ /* 0x000fe20008000000 */
[----:B------:R-:W-:Y:S02]  /*1b90*/  LOP3.LUT R16, R4, 0x3, RZ, 0xc0, !PT ;  /* 0x0000000304107812 */ /* 0x000fe400078ec0ff */
[----:B------:R-:W-:Y:S02]  /*1ba0*/  IADD3 R2, PT, PT, R10, -0x1, RZ ;  /* 0xffffffff0a027810 */ /* 0x000fe40007ffe0ff */
[----:B------:R-:W-:Y:S02]  /*1bb0*/  LOP3.LUT R4, R4, 0x7ffffff8, RZ, 0xc0, !PT ;  /* 0x7ffffff804047812 */ /* 0x000fe400078ec0ff */
[----:B------:R-:W-:-:S13]  /*1bc0*/  ISETP.GE.U32.AND P0, PT, R2, 0x3, PT ;  /* 0x000000030200780c */ /* 0x000fda0003f06070 */
.L_x_22:
[----:B012-45:R-:W0:Y:S01]  /*1bd0*/  LDC.64 R6, c[0x0][0x3a8] ;  /* 0x0000ea00ff067b82 */ /* 0x037e220000000a00 */
[----:B------:R-:W2:Y:S07]  /*1be0*/  LDCU UR6, c[0x0][0x3b8] ;  /* 0x00007700ff0677ac */ /* 0x000eae0008000800 */
[----:B------:R-:W0:Y:S08]  /*1bf0*/  LDC.64 R8, c[0x0][0x3b0] ;  /* 0x0000ec00ff087b82 */ /* 0x000e300000000a00 */
[----:B------:R-:W3:Y:S01]  /*1c00*/  LDC.64 R2, c[0x0][0x390] ;  /* 0x0000e400ff027b82 */ /* 0x000ee20000000a00 */
[----:B0-----:R-:W-:Y:S01]  /*1c10*/  IMAD.IADD R6, R6, 0x1, -R8 ;  /* 0x0000000106067824 */ /* 0x001fe200078e0a08 */
[----:B------:R-:W-:-:S03]  /*1c20*/  IADD3 R7, PT, PT, R7, 0x1, -R9 ;  /* 0x0000000107077810 */ /* 0x000fc60007ffe809 */
[----:B------:R-:W-:-:S04]  /*1c30*/  VIADD R6, R6, 0x1 ;  /* 0x0000000106067836 */ /* 0x000fc80000000000 */
[----:B------:R-:W-:-:S04]  /*1c40*/  IMAD R6, R6, R7, RZ ;  /* 0x0000000706067224 */ /* 0x000fc800078e02ff */
[----:B------:R-:W-:-:S04]  /*1c50*/  IMAD R5, R6, UR4, R11 ;  /* 0x0000000406057c24 */ /* 0x000fc8000f8e020b */
[----:B---3--:R-:W-:Y:S02]  /*1c60*/  IMAD.WIDE.U32 R2, R5, 0x4, R2 ;  /* 0x0000000405027825 */ /* 0x008fe400078e0002 */
[----:B------:R-:W0:Y:S03]  /*1c70*/  LDC R5, c[0x0][0x3c0] ;  /* 0x0000f000ff057b82 */ /* 0x000e260000000800 */
[----:B-1----:R1:W5:Y:S01]  /*1c80*/  LDG.E R7, desc[UR10][R2.64] ;  /* 0x0000000a02077981 */ /* 0x002362000c1e1900 */
[----:B--2---:R-:W-:Y:S01]  /*1c90*/  UISETP.GE.U32.AND UP0, UPT, UR6, 0x8, UPT ;  /* 0x000000080600788c */ /* 0x004fe2000bf06070 */
[----:B------:R-:W-:Y:S01]  /*1ca0*/  HFMA2 R6, -RZ, RZ, 0, 0 ;  /* 0x00000000ff067431 */ /* 0x000fe200000001ff */
[----:B------:R-:W-:Y:S01]  /*1cb0*/  UIMAD UR5, UR4, UR6, URZ ;  /* 0x00000006040572a4 */ /* 0x000fe2000f8e02ff */
[----:B0-----:R-:W-:-:S06]  /*1cc0*/  IMAD R5, R8, R9, -R5 ;  /* 0x0000000908057224 */ /* 0x001fcc00078e0a05 */
[----:B-1----:R-:W-:Y:S05]  /*1cd0*/  BRA.U !UP0, `(.L_x_17) ;  /* 0x00000005087c7547 */ /* 0x002fea000b800000 */
[----:B------:R-:W-:Y:S01]  /*1ce0*/  IMAD.MOV.U32 R17, RZ, RZ, RZ ;  /* 0x000000ffff117224 */ /* 0x000fe200078e00ff */
[----:B------:R-:W0:Y:S01]  /*1cf0*/  LDCU UR7, c[0x0][0x3c0] ;  /* 0x00007800ff0777ac */ /* 0x000e220008000800 */
[----:B------:R-:W-:-:S05]  /*1d00*/  NOP ;  /* 0x0000000000007918 */ /* 0x000fca0000000000 */
.L_x_18:
[----:B------:R-:W1:Y:S01]  /*1d10*/  LDC.64 R12, c[0x0][0x388] ;  /* 0x0000e200ff0c7b82 */ /* 0x000e620000000a00 */
[----:B------:R-:W-:-:S07]  /*1d20*/  VIADD R19, R17, UR5 ;  /* 0x0000000511137c36 */ /* 0x000fce0008000000 */
[----:B--2---:R-:W2:Y:S08]  /*1d30*/  LDC.64 R14, c[0x0][0x3a0] ;  /* 0x0000e800ff0e7b82 */ /* 0x004eb00000000a00 */
        /* <DEDUP_REMOVED lines=8> */
[----:B0-----:R-:W-:-:S04]  /*1dc0*/  IADD3 R20, PT, PT, -R18, UR7, RZ ;  /* 0x0000000712147c10 */ /* 0x001fc8000fffe1ff */
[----:B------:R-:W-:Y:S01]  /*1dd0*/  LEA R20, R20, R5, 0x1 ;  /* 0x0000000514147211 */ /* 0x000fe200078e08ff */
        /* <DEDUP_REMOVED lines=16> */
[----:B0-----:R-:W3:Y:S01]  /*1ee0*/  LDG.E R7, desc[UR10][R8.64+0x8] ;  /* 0x0000080a08077981 */ /* 0x001ee2000c1e1900 */
[----:B--2---:R-:W0:Y:S02]  /*1ef0*/  POPC R18, R18 ;  /* 0x0000001200127309 */ /* 0x004e240000000000 */
[----:B0-----:R-:W-:-:S05]  /*1f00*/  IADD3 R20, PT, PT, -R18, UR7, RZ ;  /* 0x0000000712147c10 */ /* 0x001fca000fffe1ff */
[----:B------:R-:W-:Y:S02]  /*1f10*/  IMAD R20, R20, 0x2, R5 ;  /* 0x0000000214147824 */ /* 0x000fe400078e0205 */
[----:B---3--:R-:W-:-:S03]  /*1f20*/  FMUL R6, R6, R7 ;  /* 0x0000000706067220 */ /* 0x008fc60000400000 */
[----:B------:R-:W-:-:S05]  /*1f30*/  I2FP.F32.S32 R20, R20 ;  /* 0x0000001400147245 */ /* 0x000fca0000201400 */
[----:B------:R-:W-:-:S05]  /*1f40*/  FFMA R7, R6, R20, R19 ;  /* 0x0000001406077223 */ /* 0x000fca0000000013 */
[----:B------:R0:W-:Y:S04]  /*1f50*/  STG.E desc[UR10][R2.64], R7 ;  /* 0x0000000702007986 */ /* 0x0001e8000c10190a */
[----:B------:R-:W2:Y:S04]  /*1f60*/  LDG.E R20, desc[UR10][R12.64+0xc] ;  /* 0x00000c0a0c147981 */ /* 0x000ea8000c1e1900 */
[----:B------:R-:W3:Y:S04]  /*1f70*/  LDG.E R6, desc[UR10][R14.64+0xc] ;  /* 0x00000c0a0e067981 */ /* 0x000ee8000c1e1900 */
[----:B-1----:R-:W3:Y:S01]  /*1f80*/  LDG.E R19, desc[UR10][R8.64+0xc] ;  /* 0x00000c0a08137981 */ /* 0x002ee2000c1e1900 */
[----:B--2---:R-:W1:Y:S02]  /*1f90*/  POPC R20, R20 ;  /* 0x0000001400147309 */ /* 0x004e640000000000 */
[----:B-1----:R-:W-:-:S04]  /*1fa0*/  IADD3 R18, PT, PT, -R20, UR7, RZ ;  /* 0x0000000714127c10 */ /* 0x002fc8000fffe1ff */
[----:B------:R-:W-:Y:S01]  /*1fb0*/  LEA R18, R18, R5, 0x1 ;  /* 0x0000000512127211 */ /* 0x000fe200078e08ff */
        /* <DEDUP_REMOVED lines=28> */
[----:B0-----:R-:W-:-:S04]  /*2180*/  IADD3 R20, PT, PT, -R18, UR7, RZ ;  /* 0x0000000712147c10 */ /* 0x001fc8000fffe1ff */
[----:B------:R-:W-:Y:S01]  /*2190*/  LEA R20, R20, R5, 0x1 ;  /* 0x0000000514147211 */ /* 0x000fe200078e08ff */
[----:B---3--:R-:W-:-:S03]  /*21a0*/  FMUL R6, R6, R7 ;  /* 0x0000000706067220 */ /* 0x008fc60000400000 */
[----:B------:R-:W-:-:S05]  /*21b0*/  I2FP.F32.S32 R20, R20 ;  /* 0x0000001400147245 */ /* 0x000fca0000201400 */
[----:B------:R-:W-:-:S05]  /*21c0*/  FFMA R21, R6, R20, R19 ;  /* 0x0000001406157223 */ /* 0x000fca0000000013 */
[----:B------:R2:W-:Y:S04]  /*21d0*/  STG.E desc[UR10][R2.64], R21 ;  /* 0x0000001502007986 */ /* 0x0005e8000c10190a */
[----:B-1----:R-:W3:Y:S04]  /*21e0*/  LDG.E R19, desc[UR10][R12.64+0x1c] ;  /* 0x00001c0a0c137981 */ /* 0x002ee8000c1e1900 */
[----:B------:R-:W4:Y:S04]  /*21f0*/  LDG.E R6, desc[UR10][R14.64+0x1c] ;  /* 0x00001c0a0e067981 */ /* 0x000f28000c1e1900 */
[----:B------:R-:W4:Y:S01]  /*2200*/  LDG.E R7, desc[UR10][R8.64+0x1c] ;  /* 0x00001c0a08077981 */ /* 0x000f22000c1e1900 */
[----:B------:R-:W-:-:S05]  /*2210*/  VIADD R17, R17, 0x8 ;  /* 0x0000000811117836 */ /* 0x000fca0000000000 */
[----:B------:R-:W-:Y:S01]  /*2220*/  ISETP.NE.AND P1, PT, R17, R4, PT ;  /* 0x000000041100720c */ /* 0x000fe20003f25270 */
[----:B---3--:R-:W0:Y:S02]  /*2230*/  POPC R19, R19 ;  /* 0x0000001300137309 */ /* 0x008e240000000000 */
[----:B0-----:R-:W-:-:S05]  /*2240*/  IADD3 R18, PT, PT, -R19, UR7, RZ ;  /* 0x0000000713127c10 */ /* 0x001fca000fffe1ff */
        /* <DEDUP_REMOVED lines=8> */
.L_x_17:
[----:B------:R-:W-:-:S13]  /*22d0*/  ISETP.NE.AND P1, PT, R10, RZ, PT ;  /* 0x000000ff0a00720c */ /* 0x000fda0003f25270 */
[----:B------:R-:W-:Y:S05]  /*22e0*/  @!P1 BRA `(.L_x_19) ;  /* 0x0000000400f89947 */ /* 0x000fea0003800000 */
[----:B------:R-:W-:Y:S01]  /*22f0*/  ISETP.NE.AND P2, PT, R16, RZ, PT ;  /* 0x000000ff1000720c */ /* 0x000fe20003f45270 */
[----:B------:R-:W-:-:S12]  /*2300*/  @!P0 BRA `(.L_x_20) ;  /* 0x0000000000f08947 */ /* 0x000fd80003800000 */
[----:B------:R-:W1:Y:S01]  /*2310*/  LDC.64 R14, c[0x0][0x388] ;  /* 0x0000e200ff0e7b82 */ /* 0x000e620000000a00 */
[----:B------:R-:W-:Y:S01]  /*2320*/  VIADD R17, R6, UR5 ;  /* 0x0000000506117c36 */ /* 0x000fe20008000000 */
[----:B------:R-:W3:Y:S01]  /*2330*/  LDCU UR7, c[0x0][0x3c0] ;  /* 0x00007800ff0777ac */ /* 0x000ee20008000800 */
[----:B------:R-:W4:Y:S05]  /*2340*/  LDCU.64 UR14, c[0x0][0x388] ;  /* 0x00007100ff0e77ac */ /* 0x000f2a0008000a00 */
[----:B------:R-:W0:Y:S08]  /*2350*/  LDC.64 R12, c[0x0][0x3a0] ;  /* 0x0000e800ff0c7b82 */ /* 0x000e300000000a00 */
[----:B------:R-:W2:Y:S01]  /*2360*/  LDC.64 R8, c[0x0][0x398] ;  /* 0x0000e600ff087b82 */ /* 0x000ea20000000a00 */
[----:B-1----:R-:W-:-:S06]  /*2370*/  IMAD.WIDE.U32 R14, R17, 0x4, R14 ;  /* 0x00000004110e7825 */ /* 0x002fcc00078e000e */
[----:B------:R1:W3:Y:S01]  /*2380*/  LDG.E R14, desc[UR10][R14.64] ;  /* 0x0000000a0e0e7981 */ /* 0x0002e2000c1e1900 */
[----:B0-----:R-:W-:-:S06]  /*2390*/  IMAD.WIDE.U32 R12, R17, 0x4, R12 ;  /* 0x00000004110c7825 */ /* 0x001fcc00078e000c */
[----:B------:R4:W3:Y:S01]  /*23a0*/  LDG.E R13, desc[UR10][R12.64] ;  /* 0x0000000a0c0d7981 */ /* 0x0008e2000c1e1900 */
[----:B--2---:R-:W-:-:S05]  /*23b0*/  IMAD.WIDE.U32 R8, R6, 0x4, R8 ;  /* 0x0000000406087825 */ /* 0x004fca00078e0008 */
[----:B------:R-:W2:Y:S01]  /*23c0*/  LDG.E R18, desc[UR10][R8.64] ;  /* 0x0000000a08127981 */ /* 0x000ea2000c1e1900 */
[----:B------:R-:W-:-:S04]  /*23d0*/  IADD3 R19, P1, PT, R6, UR5, RZ ;  /* 0x0000000506137c10 */ /* 0x000fc8000ff3e0ff */
[----:B-1----:R-:W-:Y:S01]  /*23e0*/  SHF.L.U32 R15, R19, 0x2, RZ ;  /* 0x00000002130f7819 */ /* 0x002fe200000006ff */
[----:B------:R-:W-:-:S03]  /*23f0*/  IMAD.X R22, RZ, RZ, RZ, P1 ;  /* 0x000000ffff167224 */ /* 0x000fc600008e06ff */
[----:B----4-:R-:W-:Y:S01]  /*2400*/  IADD3 R12, P1, PT, R15, UR14, RZ ;  /* 0x0000000e0f0c7c10 */ /* 0x010fe2000ff3e0ff */
[----:B---3--:R-:W0:Y:S02]  /*2410*/  POPC R17, R14 ;  /* 0x0000000e00117309 */ /* 0x008e240000000000 */
[----:B0-----:R-:W-:-:S05]  /*2420*/  IADD3 R20, PT, PT, -R17, UR7, RZ ;  /* 0x0000000711147c10 */ /* 0x001fca000fffe1ff */
[----:B------:R-:W-:Y:S02]  /*2430*/  IMAD R20, R20, 0x2, R5 ;  /* 0x0000000214147824 */ /* 0x000fe400078e0205 */
[----:B--2---:R-:W-:Y:S01]  /*2440*/  FMUL R18, R13, R18 ;  /* 0x000000120d127220 */ /* 0x004fe20000400000 */
[----:B------:R-:W-:Y:S02]  /*2450*/  SHF.L.U64.HI R17, R19, 0x2, R22 ;  /* 0x0000000213117819 */ /* 0x000fe40000010216 */
        /* <DEDUP_REMOVED lines=9> */
[----:B------:R-:W3:Y:S01]  /*24f0*/  LDG.E R17, desc[UR10][R14.64+0x4] ;  /* 0x0000040a0e117981 */ /* 0x000ee2000c1e1900 */
[----:B--2---:R-:W0:Y:S02]  /*2500*/  POPC R19, R19 ;  /* 0x0000001300137309 */ /* 0x004e240000000000 */
[----:B0-----:R-:W-:-:S05]  /*2510*/  IADD3 R20, PT, PT, -R19, UR7, RZ ;  /* 0x0000000713147c10 */ /* 0x001fca000fffe1ff */
[----:B------:R-:W-:Y:S02]  /*2520*/  IMAD R20, R20, 0x2, R5 ;  /* 0x0000000214147824 */ /* 0x000fe400078e0205 */
[----:B---3--:R-:W-:-:S03]  /*2530*/  FMUL R18, R17, R18 ;  /* 0x0000001211127220 */ /* 0x008fc60000400000 */
[----:B------:R-:W-:-:S05]  /*2540*/  I2FP.F32.S32 R20, R20 ;  /* 0x0000001400147245 */ /* 0x000fca0000201400 */
[----:B-1----:R-:W-:-:S05]  /*2550*/  FFMA R7, R18, R20, R7 ;  /* 0x0000001412077223 */ /* 0x002fca0000000007 */
[----:B------:R0:W-:Y:S04]  /*2560*/  STG.E desc[UR10][R2.64], R7 ;  /* 0x0000000702007986 */ /* 0x0001e8000c10190a */
[----:B------:R-:W2:Y:S04]  /*2570*/  LDG.E R20, desc[UR10][R12.64+0x8] ;  /* 0x0000080a0c147981 */ /* 0x000ea8000c1e1900 */
[----:B------:R-:W3:Y:S04]  /*2580*/  LDG.E R17, desc[UR10][R14.64+0x8] ;  /* 0x0000080a0e117981 */ /* 0x000ee8000c1e1900 */
[----:B------:R-:W3:Y:S01]  /*2590*/  LDG.E R18, desc[UR10][R8.64+0x8] ;  /* 0x0000080a08127981 */ /* 0x000ee2000c1e1900 */
        /* <DEDUP_REMOVED lines=8> */
[----:B0-----:R-:W3:Y:S04]  /*2620*/  LDG.E R7, desc[UR10][R14.64+0xc] ;  /* 0x00000c0a0e077981 */ /* 0x001ee8000c1e1900 */
        /* <DEDUP_REMOVED lines=8> */
[----:B------:R-:W-:-:S05]  /*26b0*/  FFMA R7, R18, R20, R17 ;  /* 0x0000001412077223 */ /* 0x000fca0000000011 */
[----:B------:R1:W-:Y:S02]  /*26c0*/  STG.E desc[UR10][R2.64], R7 ;  /* 0x0000000702007986 */ /* 0x0003e4000c10190a */
.L_x_20:
[----:B------:R-:W-:Y:S05]  /*26d0*/  @!P2 BRA `(.L_x_19) ;  /* 0x0000000000fca947 */ /* 0x000fea0003800000 */
[----:B------:R-:W-:Y:S01]  /*26e0*/  ISETP.NE.AND P1, PT, R16, 0x1, PT ;  /* 0x000000011000780c */ /* 0x000fe20003f25270 */
[----:B------:R-:W-:-:S12]  /*26f0*/  ULOP3.LUT UP0, URZ, UR6, 0x1, URZ, 0xc0, !UPT ;  /* 0x0000000106ff7892 */ /* 0x000fd8000f80c0ff */
[----:B------:R-:W-:Y:S05]  /*2700*/  @!P1 BRA `(.L_x_21) ;  /* 0x0000000000a09947 */ /* 0x000fea0003800000 */
[----:B------:R-:W3:Y:S01]  /*2710*/  LDC.64 R14, c[0x0][0x388] ;  /* 0x0000e200ff0e7b82 */ /* 0x000ee20000000a00 */
[----:B-1----:R-:W-:Y:S01]  /*2720*/  VIADD R17, R6, UR5 ;  /* 0x0000000506117c36 */ /* 0x002fe20008000000 */
[----:B------:R-:W1:Y:S01]  /*2730*/  LDCU UR6, c[0x0][0x3c0] ;  /* 0x00007800ff0677ac */ /* 0x000e620008000800 */
[----:B------:R-:W4:Y:S05]  /*2740*/  LDCU.64 UR14, c[0x0][0x388] ;  /* 0x00007100ff0e77ac */ /* 0x000f2a0008000a00 */
[----:B------:R-:W0:Y:S08]  /*2750*/  LDC.64 R12, c[0x0][0x3a0] ;  /* 0x0000e800ff0c7b82 */ /* 0x000e300000000a00 */
[----:B------:R-:W2:Y:S01]  /*2760*/  LDC.64 R8, c[0x0][0x398] ;  /* 0x0000e600ff087b82 */ /* 0x000ea20000000a00 */
[----:B---3--:R-:W-:-:S06]  /*2770*/  IMAD.WIDE.U32 R14, R17, 0x4, R14 ;  /* 0x00000004110e7825 */ /* 0x008fcc00078e000e */
[----:B------:R3:W4:Y:S01]  /*2780*/  LDG.E R14, desc[UR10][R14.64] ;  /* 0x0000000a0e0e7981 */ /* 0x000722000c1e1900 */
[----:B0-----:R-:W-:-:S06]  /*2790*/  IMAD.WIDE.U32 R12, R17, 0x4, R12 ;  /* 0x00000004110c7825 */ /* 0x001fcc00078e000c */
[----:B------:R4:W4:Y:S01]  /*27a0*/  LDG.E R13, desc[UR10][R12.64] ;  /* 0x0000000a0c0d7981 */ /* 0x000922000c1e1900 */
[----:B--2---:R-:W-:-:S05]  /*27b0*/  IMAD.WIDE.U32 R8, R6, 0x4, R8 ;  /* 0x0000000406087825 */ /* 0x004fca00078e0008 */
[----:B------:R-:W2:Y:S01]  /*27c0*/  LDG.E R18, desc[UR10][R8.64] ;  /* 0x0000000a08127981 */ /* 0x000ea2000c1e1900 */
[----:B------:R-:W-:-:S04]  /*27d0*/  IADD3 R19, P1, PT, R6, UR5, RZ ;  /* 0x0000000506137c10 */ /* 0x000fc8000ff3e0ff */
[----:B------:R-:W-:Y:S01]  /*27e0*/  IADD3.X R22, PT, PT, RZ, RZ, RZ, P1, !PT ;  /* 0x000000ffff167210 */ /* 0x000fe20000ffe4ff */
[----:B---3--:R-:W-:-:S03]  /*27f0*/  IMAD.SHL.U32 R15, R19, 0x4, RZ ;  /* 0x00000004130f7824 */ /* 0x008fc600078e00ff */
[----:B------:R-:W-:Y:S02]  /*2800*/  SHF.L.U64.HI R22, R19, 0x2, R22 ;  /* 0x0000000213167819 */ /* 0x000fe40000010216 */
[----:B----4-:R-:W-:Y:S01]  /*2810*/  IADD3 R12, P1, PT, R15, UR14, RZ ;  /* 0x0000000e0f0c7c10 */ /* 0x010fe2000ff3e0ff */
[----:B------:R-:W1:Y:S02]  /*2820*/  POPC R17, R14 ;  /* 0x0000000e00117309 */ /* 0x000e640000000000 */
[----:B-1----:R-:W-:-:S04]  /*2830*/  IADD3 R20, PT, PT, -R17, UR6, RZ ;  /* 0x0000000611147c10 */ /* 0x002fc8000fffe1ff */
[----:B------:R-:W-:Y:S01]  /*2840*/  LEA R20, R20, R5, 0x1 ;  /* 0x0000000514147211 */ /* 0x000fe200078e08ff */
[----:B--2---:R-:W-:-:S03]  /*2850*/  FMUL R18, R13, R18 ;  /* 0x000000120d127220 */ /* 0x004fc60000400000 */
        /* <DEDUP_REMOVED lines=14> */
[----:B------:R-:W-:-:S05]  /*2940*/  IMAD R18, R18, 0x2, R5 ;  /* 0x0000000212127824 */ /* 0x000fca00078e0205 */
[----:B------:R-:W-:Y:S01]  /*2950*/  I2FP.F32.S32 R17, R18 ;  /* 0x0000001200117245 */ /* 0x000fe20000201400 */
[----:B---3--:R-:W-:-:S04]  /*2960*/  FMUL R18, R14, R9 ;  /* 0x000000090e127220 */ /* 0x008fc80000400000 */
[----:B-1----:R-:W-:-:S05]  /*2970*/  FFMA R7, R18, R17, R7 ;  /* 0x0000001112077223 */ /* 0x002fca0000000007 */
[----:B------:R4:W-:Y:S02]  /*2980*/  STG.E desc[UR10][R2.64], R7 ;  /* 0x0000000702007986 */ /* 0x0009e4000c10190a */
.L_x_21:
[----:B------:R-:W-:Y:S05]  /*2990*/  BRA.U !UP0, `(.L_x_19) ;  /* 0x00000001084c7547 */ /* 0x000fea000b800000 */
[----:B------:R-:W3:Y:S01]  /*29a0*/  LDC.64 R14, c[0x0][0x388] ;  /* 0x0000e200ff0e7b82 */ /* 0x000ee20000000a00 */
[----:B-1----:R-:W-:Y:S01]  /*29b0*/  VIADD R17, R6, UR5 ;  /* 0x0000000506117c36 */ /* 0x002fe20008000000 */
[----:B------:R-:W1:Y:S06]  /*29c0*/  LDCU UR5, c[0x0][0x3c0] ;  /* 0x00007800ff0577ac */ /* 0x000e6c0008000800 */
[----:B------:R-:W0:Y:S08]  /*29d0*/  LDC.64 R12, c[0x0][0x398] ;  /* 0x0000e600ff0c7b82 */ /* 0x000e300000000a00 */
[----:B------:R-:W2:Y:S01]  /*29e0*/  LDC.64 R8, c[0x0][0x3a0] ;  /* 0x0000e800ff087b82 */ /* 0x000ea20000000a00 */
[----:B---3--:R-:W-:-:S06]  /*29f0*/  IMAD.WIDE.U32 R14, R17, 0x4, R14 ;  /* 0x00000004110e7825 */ /* 0x008fcc00078e000e */
[----:B------:R-:W3:Y:S01]  /*2a00*/  LDG.E R14, desc[UR10][R14.64] ;  /* 0x0000000a0e0e7981 */ /* 0x000ee2000c1e1900 */
[----:B0-----:R-:W-:-:S06]  /*2a10*/  IMAD.WIDE.U32 R12, R6, 0x4, R12 ;  /* 0x00000004060c7825 */ /* 0x001fcc00078e000c */
[----:B------:R-:W4:Y:S01]  /*2a20*/  LDG.E R13, desc[UR10][R12.64] ;  /* 0x0000000a0c0d7981 */ /* 0x000f22000c1e1900 */
[----:B--2---:R-:W-:-:S06]  /*2a30*/  IMAD.WIDE.U32 R8, R17, 0x4, R8 ;  /* 0x0000000411087825 */ /* 0x004fcc00078e0008 */
[----:B------:R-:W4:Y:S04]  /*2a40*/  LDG.E R8, desc[UR10][R8.64] ;  /* 0x0000000a08087981 */ /* 0x000f28000c1e1900 */
[----:B------:R0:W-:Y:S01]  /*2a50*/  STS [R0], RZ ;  /* 0x000000ff00007388 */ /* 0x0001e20000000800 */
[----:B---3--:R-:W1:Y:S02]  /*2a60*/  POPC R6, R14 ;  /* 0x0000000e00067309 */ /* 0x008e640000000000 */
[----:B-1----:R-:W-:-:S04]  /*2a70*/  IADD3 R6, PT, PT, -R6, UR5, RZ ;  /* 0x0000000506067c10 */ /* 0x002fc8000fffe1ff */
[----:B------:R-:W-:-:S04]  /*2a80*/  LEA R6, R6, R5, 0x1 ;  /* 0x0000000506067211 */ /* 0x000fc800078e08ff */
[----:B------:R-:W-:Y:S01]  /*2a90*/  I2FP.F32.S32 R5, R6 ;  /* 0x0000000600057245 */ /* 0x000fe20000201400 */
[----:B----4-:R-:W-:-:S04]  /*2aa0*/  FMUL R6, R8, R13 ;  /* 0x0000000d08067220 */ /* 0x010fc80000400000 */
[----:B-----5:R-:W-:-:S05]  /*2ab0*/  FFMA R5, R6, R5, R7 ;  /* 0x0000000506057223 */ /* 0x020fca0000000007 */
[----:B------:R0:W-:Y:S02]  /*2ac0*/  STG.E desc[UR10][R2.64], R5 ;  /* 0x0000000502007986 */ /* 0x0001e4000c10190a */
.L_x_19:
[----:B------:R-:W3:Y:S01]  /*2ad0*/  LDCU UR5, c[0x0][0x3bc] ;  /* 0x00007780ff0577ac */ /* 0x000ee20008000800 */
[----:B------:R-:W-:-:S04]  /*2ae0*/  UIADD3 UR4, UPT, UPT, UR4, 0x1, URZ ;  /* 0x0000000104047890 */ /* 0x000fc8000fffe0ff */
[----:B---3--:R-:W-:-:S09]  /*2af0*/  UISETP.NE.AND UP0, UPT, UR4, UR5, UPT ;  /* 0x000000050400728c */ /* 0x008fd2000bf05270 */
[----:B------:R-:W-:Y:S05]  /*2b00*/  BRA.U UP0, `(.L_x_22) ;  /* 0xfffffff100307547 */ /* 0x000fea000b83ffff */
.L_x_1:
[----:B------:R-:W-:Y:S05]  /*2b10*/  BSYNC.RECONVERGENT B0 ;  /* 0x0000000000007941 */ /* 0x000fea0003800200 */
.L_x_0:
[----:B------:R-:W-:Y:S06]  /*2b20*/  BAR.SYNC.DEFER_BLOCKING 0x0 ;  /* 0x0000000000007b1d */ /* 0x000fec0000010000 */
[----:B------:R-:W-:Y:S05]  /*2b30*/  EXIT ;  /* 0x000000000000794d */ /* 0x000fea0003800000 */
.L_x_23:
[----:B------:R-:W-:-:S00]  /*2b40*/  BRA `(.L_x_23) ;  /* 0xfffffffc00fc7947 */ /* 0x000fc0000383ffff */
[----:B------:R-:W-:-:S00]  /*2b50*/  NOP ;  /* 0x0000000000007918 */ /* 0x000fc00000000000 */
        /* <DEDUP_REMOVED lines=10> */
.L_x_24:


//--------------------- .nv.shared._Z3binPfPjS_S_S_iiiiiii --------------------------
	.section	.nv.shared._Z3binPfPjS_S_S_iiiiiii,"aw",@nobits
	.sectionflags	@""
	.align	4
.nv.shared._Z3binPfPjS_S_S_iiiiiii:
	.zero		2064


//--------------------- .nv.shared.reserved.0     --------------------------
	.section	.nv.shared.reserved.0,"aw",@nobits
	.weak		__nv_reservedSMEM_offset_0_alias
	.size		__nv_reservedSMEM_offset_0_alias, 0, 64
	.other		__nv_reservedSMEM_offset_0_alias,@"STO_CUDA_RESERVED_SHARED STV_DEFAULT"
__nv_reservedSMEM_offset_0_alias:
	.zero		0
	.zero		64


//--------------------- .nv.constant0._Z3binPfPjS_S_S_iiiiiii --------------------------
	.section	.nv.constant0._Z3binPfPjS_S_S_iiiiiii,"a",@progbits
	.sectionflags	@""
	.align	4
.nv.constant0._Z3binPfPjS_S_S_iiiiiii:
	.zero		964


//--------------------- SYMBOLS --------------------------

	.type		.nv.reservedSmem.offset0,@object
	.size		.nv.reservedSmem.offset0,0x4
	.type		.nv.reservedSmem.cap,@object
	.size		.nv.reservedSmem.cap,0x4
